//
// Generated by NVIDIA NVVM Compiler
//
// Compiler Build ID: CL-36424714
// Cuda compilation tools, release 13.0, V13.0.88
// Based on NVVM 20.0.0
//

.version 9.0
.target sm_100
.address_size 64

	// .globl	_Z7sgemmV2ILj128ELj128ELj8ELj8ELj8EEvPfS0_S0_iii
// _ZZ7sgemmV2ILj128ELj128ELj8ELj8ELj8EEvPfS0_S0_iiiE5smemA has been demoted
// _ZZ7sgemmV2ILj128ELj128ELj8ELj8ELj8EEvPfS0_S0_iiiE5smemB has been demoted

.visible .entry _Z7sgemmV2ILj128ELj128ELj8ELj8ELj8EEvPfS0_S0_iii(
	.param .u64 .ptr .align 1 _Z7sgemmV2ILj128ELj128ELj8ELj8ELj8EEvPfS0_S0_iii_param_0,
	.param .u64 .ptr .align 1 _Z7sgemmV2ILj128ELj128ELj8ELj8ELj8EEvPfS0_S0_iii_param_1,
	.param .u64 .ptr .align 1 _Z7sgemmV2ILj128ELj128ELj8ELj8ELj8EEvPfS0_S0_iii_param_2,
	.param .u32 _Z7sgemmV2ILj128ELj128ELj8ELj8ELj8EEvPfS0_S0_iii_param_3,
	.param .u32 _Z7sgemmV2ILj128ELj128ELj8ELj8ELj8EEvPfS0_S0_iii_param_4,
	.param .u32 _Z7sgemmV2ILj128ELj128ELj8ELj8ELj8EEvPfS0_S0_iii_param_5
)
{
	.reg .pred 	%p<4>;
	.reg .b16 	%rs<9>;
	.reg .b32 	%r<149>;
	.reg .b32 	%f<867>;
	.reg .b64 	%rd<40>;
	// demoted variable
	.shared .align 4 .b8 _ZZ7sgemmV2ILj128ELj128ELj8ELj8ELj8EEvPfS0_S0_iiiE5smemA[8192];
	// demoted variable
	.shared .align 4 .b8 _ZZ7sgemmV2ILj128ELj128ELj8ELj8ELj8EEvPfS0_S0_iiiE5smemB[8192];
	ld.param.u64 	%rd6, [_Z7sgemmV2ILj128ELj128ELj8ELj8ELj8EEvPfS0_S0_iii_param_0];
	ld.param.u64 	%rd4, [_Z7sgemmV2ILj128ELj128ELj8ELj8ELj8EEvPfS0_S0_iii_param_1];
	ld.param.u32 	%r11, [_Z7sgemmV2ILj128ELj128ELj8ELj8ELj8EEvPfS0_S0_iii_param_4];
	ld.param.u32 	%r12, [_Z7sgemmV2ILj128ELj128ELj8ELj8ELj8EEvPfS0_S0_iii_param_5];
	cvta.to.global.u64 	%rd7, %rd6;
	cvta.to.global.u64 	%rd8, %rd4;
	mov.u32 	%r15, %ctaid.x;
	mov.u32 	%r16, %ctaid.y;
	mov.u32 	%r17, %tid.x;
	mov.u32 	%r18, %tid.y;
	shl.b32 	%r19, %r18, 4;
	add.s32 	%r20, %r19, %r17;
	shr.u32 	%r21, %r20, 1;
	shl.b32 	%r22, %r17, 2;
	and.b32  	%r23, %r22, 4;
	shr.u32 	%r24, %r20, 5;
	shl.b32 	%r25, %r20, 2;
	and.b32  	%r26, %r25, 124;
	mul.lo.s32 	%r27, %r16, %r12;
	shl.b32 	%r28, %r27, 7;
	cvt.u64.u32 	%rd9, %r28;
	shl.b32 	%r29, %r15, 7;
	mul.wide.u32 	%rd10, %r29, 4;
	add.s64 	%rd11, %rd8, %rd10;
	mad.lo.s32 	%r30, %r12, %r21, %r23;
	cvt.s64.s32 	%rd12, %r30;
	add.s64 	%rd13, %rd9, %rd12;
	shl.b64 	%rd14, %rd13, 2;
	add.s64 	%rd15, %rd14, %rd7;
	ld.global.nc.v4.f32 	{%f862, %f861, %f860, %f859}, [%rd15];
	shl.b32 	%r31, %r17, 11;
	and.b32  	%r32, %r31, 2048;
	mov.u32 	%r33, _ZZ7sgemmV2ILj128ELj128ELj8ELj8ELj8EEvPfS0_S0_iiiE5smemA;
	add.s32 	%r34, %r33, %r32;
	shl.b32 	%r35, %r21, 2;
	add.s32 	%r36, %r34, %r35;
	st.shared.f32 	[%r36], %f862;
	st.shared.f32 	[%r36+512], %f861;
	st.shared.f32 	[%r36+1024], %f860;
	st.shared.f32 	[%r36+1536], %f859;
	shl.b32 	%r37, %r24, 9;
	mov.u32 	%r38, _ZZ7sgemmV2ILj128ELj128ELj8ELj8ELj8EEvPfS0_S0_iiiE5smemB;
	add.s32 	%r39, %r38, %r37;
	shl.b32 	%r40, %r20, 4;
	and.b32  	%r41, %r40, 496;
	add.s32 	%r42, %r39, %r41;
	mad.lo.s32 	%r43, %r11, %r24, %r26;
	mul.wide.s32 	%rd16, %r43, 4;
	add.s64 	%rd17, %rd11, %rd16;
	ld.global.nc.v4.f32 	{%f287, %f288, %f289, %f290}, [%rd17];
	st.shared.v4.f32 	[%r42], {%f287, %f288, %f289, %f290};
	bar.sync 	0;
	and.b32  	%r44, %r20, 32640;
	shl.b32 	%r45, %r17, 3;
	and.b32  	%r46, %r45, 112;
	or.b32  	%r47, %r46, %r44;
	add.s32 	%r48, %r33, %r47;
	ld.shared.v4.f32 	{%f778, %f777, %f776, %f775}, [%r48];
	ld.shared.v4.f32 	{%f774, %f773, %f772, %f771}, [%r48+256];
	and.b32  	%r49, %r35, 32;
	shl.b32 	%r50, %r17, 4;
	and.b32  	%r51, %r50, 16;
	or.b32  	%r52, %r51, %r49;
	shl.b32 	%r53, %r20, 1;
	and.b32  	%r54, %r53, 192;
	or.b32  	%r55, %r54, %r52;
	add.s32 	%r56, %r38, %r55;
	ld.shared.v4.f32 	{%f786, %f785, %f784, %f783}, [%r56];
	ld.shared.v4.f32 	{%f782, %f781, %f780, %f779}, [%r56+256];
	add.s64 	%rd39, %rd15, 32;
	add.s32 	%r57, %r24, 8;
	mad.lo.s32 	%r145, %r11, %r57, %r26;
	mov.b32 	%r147, 0;
	mov.b32 	%r146, 1;
	mov.f32 	%f787, 0f00000000;
	mov.f32 	%f788, %f787;
	mov.f32 	%f789, %f787;
	mov.f32 	%f790, %f787;
	mov.f32 	%f791, %f787;
	mov.f32 	%f792, %f787;
	mov.f32 	%f793, %f787;
	mov.f32 	%f794, %f787;
	mov.f32 	%f795, %f787;
	mov.f32 	%f796, %f787;
	mov.f32 	%f797, %f787;
	mov.f32 	%f798, %f787;
	mov.f32 	%f799, %f787;
	mov.f32 	%f800, %f787;
	mov.f32 	%f801, %f787;
	mov.f32 	%f802, %f787;
	mov.f32 	%f803, %f787;
	mov.f32 	%f804, %f787;
	mov.f32 	%f805, %f787;
	mov.f32 	%f806, %f787;
	mov.f32 	%f807, %f787;
	mov.f32 	%f808, %f787;
	mov.f32 	%f809, %f787;
	mov.f32 	%f810, %f787;
	mov.f32 	%f811, %f787;
	mov.f32 	%f812, %f787;
	mov.f32 	%f813, %f787;
	mov.f32 	%f814, %f787;
	mov.f32 	%f815, %f787;
	mov.f32 	%f816, %f787;
	mov.f32 	%f817, %f787;
	mov.f32 	%f818, %f787;
	mov.f32 	%f819, %f787;
	mov.f32 	%f820, %f787;
	mov.f32 	%f821, %f787;
	mov.f32 	%f822, %f787;
	mov.f32 	%f823, %f787;
	mov.f32 	%f824, %f787;
	mov.f32 	%f825, %f787;
	mov.f32 	%f826, %f787;
	mov.f32 	%f827, %f787;
	mov.f32 	%f828, %f787;
	mov.f32 	%f829, %f787;
	mov.f32 	%f830, %f787;
	mov.f32 	%f831, %f787;
	mov.f32 	%f832, %f787;
	mov.f32 	%f833, %f787;
	mov.f32 	%f834, %f787;
	mov.f32 	%f835, %f787;
	mov.f32 	%f836, %f787;
	mov.f32 	%f837, %f787;
	mov.f32 	%f838, %f787;
	mov.f32 	%f839, %f787;
	mov.f32 	%f840, %f787;
	mov.f32 	%f841, %f787;
	mov.f32 	%f842, %f787;
	mov.f32 	%f843, %f787;
	mov.f32 	%f844, %f787;
	mov.f32 	%f845, %f787;
	mov.f32 	%f846, %f787;
	mov.f32 	%f847, %f787;
	mov.f32 	%f848, %f787;
	mov.f32 	%f849, %f787;
	mov.f32 	%f850, %f787;
$L__BB0_1:
	ld.param.u32 	%r142, [_Z7sgemmV2ILj128ELj128ELj8ELj8ELj8EEvPfS0_S0_iii_param_5];
	add.s32 	%r147, %r147, 8;
	setp.ge.s32 	%p1, %r147, %r142;
	@%p1 bra 	$L__BB0_3;
	ld.param.u64 	%rd37, [_Z7sgemmV2ILj128ELj128ELj8ELj8ELj8EEvPfS0_S0_iii_param_1];
	ld.global.nc.v4.f32 	{%f862, %f861, %f860, %f859}, [%rd39];
	cvta.to.global.u64 	%rd18, %rd37;
	mov.u32 	%r58, %ctaid.x;
	shl.b32 	%r59, %r58, 7;
	mul.wide.u32 	%rd19, %r59, 4;
	add.s64 	%rd20, %rd18, %rd19;
	mul.wide.s32 	%rd21, %r145, 4;
	add.s64 	%rd22, %rd20, %rd21;
	ld.global.nc.v4.f32 	{%f866, %f865, %f864, %f863}, [%rd22];
$L__BB0_3:
	ld.param.u32 	%r143, [_Z7sgemmV2ILj128ELj128ELj8ELj8ELj8EEvPfS0_S0_iii_param_5];
	setp.ge.s32 	%p2, %r147, %r143;
	shl.b32 	%r60, %r146, 12;
	xor.b32  	%r61, %r60, 4096;
	mov.u32 	%r62, _ZZ7sgemmV2ILj128ELj128ELj8ELj8ELj8EEvPfS0_S0_iiiE5smemA;
	add.s32 	%r63, %r62, %r61;
	mov.u32 	%r64, _ZZ7sgemmV2ILj128ELj128ELj8ELj8ELj8EEvPfS0_S0_iiiE5smemB;
	add.s32 	%r65, %r64, %r61;
	mov.u32 	%r66, %tid.y;
	shl.b32 	%r67, %r66, 4;
	mov.u32 	%r68, %tid.x;
	add.s32 	%r69, %r67, %r68;
	and.b32  	%r70, %r69, 32640;
	shl.b32 	%r71, %r68, 3;
	and.b32  	%r72, %r71, 112;
	or.b32  	%r73, %r72, %r70;
	add.s32 	%r74, %r63, %r73;
	ld.shared.v4.f32 	{%f291, %f292, %f293, %f294}, [%r74+512];
	ld.shared.v4.f32 	{%f295, %f296, %f297, %f298}, [%r74+768];
	shl.b32 	%r75, %r69, 1;
	and.b32  	%r76, %r75, 32;
	shl.b32 	%r77, %r68, 4;
	and.b32  	%r78, %r77, 16;
	or.b32  	%r79, %r78, %r76;
	and.b32  	%r80, %r75, 192;
	or.b32  	%r81, %r80, %r79;
	add.s32 	%r82, %r65, %r81;
	ld.shared.v4.f32 	{%f299, %f300, %f301, %f302}, [%r82+512];
	ld.shared.v4.f32 	{%f303, %f304, %f305, %f306}, [%r82+768];
	fma.rn.f32 	%f307, %f778, %f786, %f850;
	fma.rn.f32 	%f308, %f778, %f785, %f849;
	fma.rn.f32 	%f309, %f778, %f784, %f848;
	fma.rn.f32 	%f310, %f778, %f783, %f847;
	fma.rn.f32 	%f311, %f778, %f782, %f846;
	fma.rn.f32 	%f312, %f778, %f781, %f845;
	fma.rn.f32 	%f313, %f778, %f780, %f844;
	fma.rn.f32 	%f314, %f778, %f779, %f843;
	fma.rn.f32 	%f315, %f777, %f786, %f842;
	fma.rn.f32 	%f316, %f777, %f785, %f841;
	fma.rn.f32 	%f317, %f777, %f784, %f840;
	fma.rn.f32 	%f318, %f777, %f783, %f839;
	fma.rn.f32 	%f319, %f777, %f782, %f838;
	fma.rn.f32 	%f320, %f777, %f781, %f837;
	fma.rn.f32 	%f321, %f777, %f780, %f836;
	fma.rn.f32 	%f322, %f777, %f779, %f835;
	fma.rn.f32 	%f323, %f776, %f786, %f834;
	fma.rn.f32 	%f324, %f776, %f785, %f833;
	fma.rn.f32 	%f325, %f776, %f784, %f832;
	fma.rn.f32 	%f326, %f776, %f783, %f831;
	fma.rn.f32 	%f327, %f776, %f782, %f830;
	fma.rn.f32 	%f328, %f776, %f781, %f829;
	fma.rn.f32 	%f329, %f776, %f780, %f828;
	fma.rn.f32 	%f330, %f776, %f779, %f827;
	fma.rn.f32 	%f331, %f775, %f786, %f826;
	fma.rn.f32 	%f332, %f775, %f785, %f825;
	fma.rn.f32 	%f333, %f775, %f784, %f824;
	fma.rn.f32 	%f334, %f775, %f783, %f823;
	fma.rn.f32 	%f335, %f775, %f782, %f822;
	fma.rn.f32 	%f336, %f775, %f781, %f821;
	fma.rn.f32 	%f337, %f775, %f780, %f820;
	fma.rn.f32 	%f338, %f775, %f779, %f819;
	fma.rn.f32 	%f339, %f774, %f786, %f818;
	fma.rn.f32 	%f340, %f774, %f785, %f817;
	fma.rn.f32 	%f341, %f774, %f784, %f816;
	fma.rn.f32 	%f342, %f774, %f783, %f815;
	fma.rn.f32 	%f343, %f774, %f782, %f814;
	fma.rn.f32 	%f344, %f774, %f781, %f813;
	fma.rn.f32 	%f345, %f774, %f780, %f812;
	fma.rn.f32 	%f346, %f774, %f779, %f811;
	fma.rn.f32 	%f347, %f773, %f786, %f810;
	fma.rn.f32 	%f348, %f773, %f785, %f809;
	fma.rn.f32 	%f349, %f773, %f784, %f808;
	fma.rn.f32 	%f350, %f773, %f783, %f807;
	fma.rn.f32 	%f351, %f773, %f782, %f806;
	fma.rn.f32 	%f352, %f773, %f781, %f805;
	fma.rn.f32 	%f353, %f773, %f780, %f804;
	fma.rn.f32 	%f354, %f773, %f779, %f803;
	fma.rn.f32 	%f355, %f772, %f786, %f802;
	fma.rn.f32 	%f356, %f772, %f785, %f801;
	fma.rn.f32 	%f357, %f772, %f784, %f800;
	fma.rn.f32 	%f358, %f772, %f783, %f799;
	fma.rn.f32 	%f359, %f772, %f782, %f798;
	fma.rn.f32 	%f360, %f772, %f781, %f797;
	fma.rn.f32 	%f361, %f772, %f780, %f796;
	fma.rn.f32 	%f362, %f772, %f779, %f795;
	fma.rn.f32 	%f363, %f771, %f786, %f794;
	fma.rn.f32 	%f364, %f771, %f785, %f793;
	fma.rn.f32 	%f365, %f771, %f784, %f792;
	fma.rn.f32 	%f366, %f771, %f783, %f791;
	fma.rn.f32 	%f367, %f771, %f782, %f790;
	fma.rn.f32 	%f368, %f771, %f781, %f789;
	fma.rn.f32 	%f369, %f771, %f780, %f788;
	fma.rn.f32 	%f370, %f771, %f779, %f787;
	ld.shared.v4.f32 	{%f371, %f372, %f373, %f374}, [%r74+1024];
	ld.shared.v4.f32 	{%f375, %f376, %f377, %f378}, [%r74+1280];
	ld.shared.v4.f32 	{%f379, %f380, %f381, %f382}, [%r82+1024];
	ld.shared.v4.f32 	{%f383, %f384, %f385, %f386}, [%r82+1280];
	fma.rn.f32 	%f387, %f291, %f299, %f307;
	fma.rn.f32 	%f388, %f291, %f300, %f308;
	fma.rn.f32 	%f389, %f291, %f301, %f309;
	fma.rn.f32 	%f390, %f291, %f302, %f310;
	fma.rn.f32 	%f391, %f291, %f303, %f311;
	fma.rn.f32 	%f392, %f291, %f304, %f312;
	fma.rn.f32 	%f393, %f291, %f305, %f313;
	fma.rn.f32 	%f394, %f291, %f306, %f314;
	fma.rn.f32 	%f395, %f292, %f299, %f315;
	fma.rn.f32 	%f396, %f292, %f300, %f316;
	fma.rn.f32 	%f397, %f292, %f301, %f317;
	fma.rn.f32 	%f398, %f292, %f302, %f318;
	fma.rn.f32 	%f399, %f292, %f303, %f319;
	fma.rn.f32 	%f400, %f292, %f304, %f320;
	fma.rn.f32 	%f401, %f292, %f305, %f321;
	fma.rn.f32 	%f402, %f292, %f306, %f322;
	fma.rn.f32 	%f403, %f293, %f299, %f323;
	fma.rn.f32 	%f404, %f293, %f300, %f324;
	fma.rn.f32 	%f405, %f293, %f301, %f325;
	fma.rn.f32 	%f406, %f293, %f302, %f326;
	fma.rn.f32 	%f407, %f293, %f303, %f327;
	fma.rn.f32 	%f408, %f293, %f304, %f328;
	fma.rn.f32 	%f409, %f293, %f305, %f329;
	fma.rn.f32 	%f410, %f293, %f306, %f330;
	fma.rn.f32 	%f411, %f294, %f299, %f331;
	fma.rn.f32 	%f412, %f294, %f300, %f332;
	fma.rn.f32 	%f413, %f294, %f301, %f333;
	fma.rn.f32 	%f414, %f294, %f302, %f334;
	fma.rn.f32 	%f415, %f294, %f303, %f335;
	fma.rn.f32 	%f416, %f294, %f304, %f336;
	fma.rn.f32 	%f417, %f294, %f305, %f337;
	fma.rn.f32 	%f418, %f294, %f306, %f338;
	fma.rn.f32 	%f419, %f295, %f299, %f339;
	fma.rn.f32 	%f420, %f295, %f300, %f340;
	fma.rn.f32 	%f421, %f295, %f301, %f341;
	fma.rn.f32 	%f422, %f295, %f302, %f342;
	fma.rn.f32 	%f423, %f295, %f303, %f343;
	fma.rn.f32 	%f424, %f295, %f304, %f344;
	fma.rn.f32 	%f425, %f295, %f305, %f345;
	fma.rn.f32 	%f426, %f295, %f306, %f346;
	fma.rn.f32 	%f427, %f296, %f299, %f347;
	fma.rn.f32 	%f428, %f296, %f300, %f348;
	fma.rn.f32 	%f429, %f296, %f301, %f349;
	fma.rn.f32 	%f430, %f296, %f302, %f350;
	fma.rn.f32 	%f431, %f296, %f303, %f351;
	fma.rn.f32 	%f432, %f296, %f304, %f352;
	fma.rn.f32 	%f433, %f296, %f305, %f353;
	fma.rn.f32 	%f434, %f296, %f306, %f354;
	fma.rn.f32 	%f435, %f297, %f299, %f355;
	fma.rn.f32 	%f436, %f297, %f300, %f356;
	fma.rn.f32 	%f437, %f297, %f301, %f357;
	fma.rn.f32 	%f438, %f297, %f302, %f358;
	fma.rn.f32 	%f439, %f297, %f303, %f359;
	fma.rn.f32 	%f440, %f297, %f304, %f360;
	fma.rn.f32 	%f441, %f297, %f305, %f361;
	fma.rn.f32 	%f442, %f297, %f306, %f362;
	fma.rn.f32 	%f443, %f298, %f299, %f363;
	fma.rn.f32 	%f444, %f298, %f300, %f364;
	fma.rn.f32 	%f445, %f298, %f301, %f365;
	fma.rn.f32 	%f446, %f298, %f302, %f366;
	fma.rn.f32 	%f447, %f298, %f303, %f367;
	fma.rn.f32 	%f448, %f298, %f304, %f368;
	fma.rn.f32 	%f449, %f298, %f305, %f369;
	fma.rn.f32 	%f450, %f298, %f306, %f370;
	ld.shared.v4.f32 	{%f451, %f452, %f453, %f454}, [%r74+1536];
	ld.shared.v4.f32 	{%f455, %f456, %f457, %f458}, [%r74+1792];
	ld.shared.v4.f32 	{%f459, %f460, %f461, %f462}, [%r82+1536];
	ld.shared.v4.f32 	{%f463, %f464, %f465, %f466}, [%r82+1792];
	fma.rn.f32 	%f467, %f371, %f379, %f387;
	fma.rn.f32 	%f468, %f371, %f380, %f388;
	fma.rn.f32 	%f469, %f371, %f381, %f389;
	fma.rn.f32 	%f470, %f371, %f382, %f390;
	fma.rn.f32 	%f471, %f371, %f383, %f391;
	fma.rn.f32 	%f472, %f371, %f384, %f392;
	fma.rn.f32 	%f473, %f371, %f385, %f393;
	fma.rn.f32 	%f474, %f371, %f386, %f394;
	fma.rn.f32 	%f475, %f372, %f379, %f395;
	fma.rn.f32 	%f476, %f372, %f380, %f396;
	fma.rn.f32 	%f477, %f372, %f381, %f397;
	fma.rn.f32 	%f478, %f372, %f382, %f398;
	fma.rn.f32 	%f479, %f372, %f383, %f399;
	fma.rn.f32 	%f480, %f372, %f384, %f400;
	fma.rn.f32 	%f481, %f372, %f385, %f401;
	fma.rn.f32 	%f482, %f372, %f386, %f402;
	fma.rn.f32 	%f483, %f373, %f379, %f403;
	fma.rn.f32 	%f484, %f373, %f380, %f404;
	fma.rn.f32 	%f485, %f373, %f381, %f405;
	fma.rn.f32 	%f486, %f373, %f382, %f406;
	fma.rn.f32 	%f487, %f373, %f383, %f407;
	fma.rn.f32 	%f488, %f373, %f384, %f408;
	fma.rn.f32 	%f489, %f373, %f385, %f409;
	fma.rn.f32 	%f490, %f373, %f386, %f410;
	fma.rn.f32 	%f491, %f374, %f379, %f411;
	fma.rn.f32 	%f492, %f374, %f380, %f412;
	fma.rn.f32 	%f493, %f374, %f381, %f413;
	fma.rn.f32 	%f494, %f374, %f382, %f414;
	fma.rn.f32 	%f495, %f374, %f383, %f415;
	fma.rn.f32 	%f496, %f374, %f384, %f416;
	fma.rn.f32 	%f497, %f374, %f385, %f417;
	fma.rn.f32 	%f498, %f374, %f386, %f418;
	fma.rn.f32 	%f499, %f375, %f379, %f419;
	fma.rn.f32 	%f500, %f375, %f380, %f420;
	fma.rn.f32 	%f501, %f375, %f381, %f421;
	fma.rn.f32 	%f502, %f375, %f382, %f422;
	fma.rn.f32 	%f503, %f375, %f383, %f423;
	fma.rn.f32 	%f504, %f375, %f384, %f424;
	fma.rn.f32 	%f505, %f375, %f385, %f425;
	fma.rn.f32 	%f506, %f375, %f386, %f426;
	fma.rn.f32 	%f507, %f376, %f379, %f427;
	fma.rn.f32 	%f508, %f376, %f380, %f428;
	fma.rn.f32 	%f509, %f376, %f381, %f429;
	fma.rn.f32 	%f510, %f376, %f382, %f430;
	fma.rn.f32 	%f511, %f376, %f383, %f431;
	fma.rn.f32 	%f512, %f376, %f384, %f432;
	fma.rn.f32 	%f513, %f376, %f385, %f433;
	fma.rn.f32 	%f514, %f376, %f386, %f434;
	fma.rn.f32 	%f515, %f377, %f379, %f435;
	fma.rn.f32 	%f516, %f377, %f380, %f436;
	fma.rn.f32 	%f517, %f377, %f381, %f437;
	fma.rn.f32 	%f518, %f377, %f382, %f438;
	fma.rn.f32 	%f519, %f377, %f383, %f439;
	fma.rn.f32 	%f520, %f377, %f384, %f440;
	fma.rn.f32 	%f521, %f377, %f385, %f441;
	fma.rn.f32 	%f522, %f377, %f386, %f442;
	fma.rn.f32 	%f523, %f378, %f379, %f443;
	fma.rn.f32 	%f524, %f378, %f380, %f444;
	fma.rn.f32 	%f525, %f378, %f381, %f445;
	fma.rn.f32 	%f526, %f378, %f382, %f446;
	fma.rn.f32 	%f527, %f378, %f383, %f447;
	fma.rn.f32 	%f528, %f378, %f384, %f448;
	fma.rn.f32 	%f529, %f378, %f385, %f449;
	fma.rn.f32 	%f530, %f378, %f386, %f450;
	ld.shared.v4.f32 	{%f531, %f532, %f533, %f534}, [%r74+2048];
	ld.shared.v4.f32 	{%f535, %f536, %f537, %f538}, [%r74+2304];
	ld.shared.v4.f32 	{%f539, %f540, %f541, %f542}, [%r82+2048];
	ld.shared.v4.f32 	{%f543, %f544, %f545, %f546}, [%r82+2304];
	fma.rn.f32 	%f547, %f451, %f459, %f467;
	fma.rn.f32 	%f548, %f451, %f460, %f468;
	fma.rn.f32 	%f549, %f451, %f461, %f469;
	fma.rn.f32 	%f550, %f451, %f462, %f470;
	fma.rn.f32 	%f551, %f451, %f463, %f471;
	fma.rn.f32 	%f552, %f451, %f464, %f472;
	fma.rn.f32 	%f553, %f451, %f465, %f473;
	fma.rn.f32 	%f554, %f451, %f466, %f474;
	fma.rn.f32 	%f555, %f452, %f459, %f475;
	fma.rn.f32 	%f556, %f452, %f460, %f476;
	fma.rn.f32 	%f557, %f452, %f461, %f477;
	fma.rn.f32 	%f558, %f452, %f462, %f478;
	fma.rn.f32 	%f559, %f452, %f463, %f479;
	fma.rn.f32 	%f560, %f452, %f464, %f480;
	fma.rn.f32 	%f561, %f452, %f465, %f481;
	fma.rn.f32 	%f562, %f452, %f466, %f482;
	fma.rn.f32 	%f563, %f453, %f459, %f483;
	fma.rn.f32 	%f564, %f453, %f460, %f484;
	fma.rn.f32 	%f565, %f453, %f461, %f485;
	fma.rn.f32 	%f566, %f453, %f462, %f486;
	fma.rn.f32 	%f567, %f453, %f463, %f487;
	fma.rn.f32 	%f568, %f453, %f464, %f488;
	fma.rn.f32 	%f569, %f453, %f465, %f489;
	fma.rn.f32 	%f570, %f453, %f466, %f490;
	fma.rn.f32 	%f571, %f454, %f459, %f491;
	fma.rn.f32 	%f572, %f454, %f460, %f492;
	fma.rn.f32 	%f573, %f454, %f461, %f493;
	fma.rn.f32 	%f574, %f454, %f462, %f494;
	fma.rn.f32 	%f575, %f454, %f463, %f495;
	fma.rn.f32 	%f576, %f454, %f464, %f496;
	fma.rn.f32 	%f577, %f454, %f465, %f497;
	fma.rn.f32 	%f578, %f454, %f466, %f498;
	fma.rn.f32 	%f579, %f455, %f459, %f499;
	fma.rn.f32 	%f580, %f455, %f460, %f500;
	fma.rn.f32 	%f581, %f455, %f461, %f501;
	fma.rn.f32 	%f582, %f455, %f462, %f502;
	fma.rn.f32 	%f583, %f455, %f463, %f503;
	fma.rn.f32 	%f584, %f455, %f464, %f504;
	fma.rn.f32 	%f585, %f455, %f465, %f505;
	fma.rn.f32 	%f586, %f455, %f466, %f506;
	fma.rn.f32 	%f587, %f456, %f459, %f507;
	fma.rn.f32 	%f588, %f456, %f460, %f508;
	fma.rn.f32 	%f589, %f456, %f461, %f509;
	fma.rn.f32 	%f590, %f456, %f462, %f510;
	fma.rn.f32 	%f591, %f456, %f463, %f511;
	fma.rn.f32 	%f592, %f456, %f464, %f512;
	fma.rn.f32 	%f593, %f456, %f465, %f513;
	fma.rn.f32 	%f594, %f456, %f466, %f514;
	fma.rn.f32 	%f595, %f457, %f459, %f515;
	fma.rn.f32 	%f596, %f457, %f460, %f516;
	fma.rn.f32 	%f597, %f457, %f461, %f517;
	fma.rn.f32 	%f598, %f457, %f462, %f518;
	fma.rn.f32 	%f599, %f457, %f463, %f519;
	fma.rn.f32 	%f600, %f457, %f464, %f520;
	fma.rn.f32 	%f601, %f457, %f465, %f521;
	fma.rn.f32 	%f602, %f457, %f466, %f522;
	fma.rn.f32 	%f603, %f458, %f459, %f523;
	fma.rn.f32 	%f604, %f458, %f460, %f524;
	fma.rn.f32 	%f605, %f458, %f461, %f525;
	fma.rn.f32 	%f606, %f458, %f462, %f526;
	fma.rn.f32 	%f607, %f458, %f463, %f527;
	fma.rn.f32 	%f608, %f458, %f464, %f528;
	fma.rn.f32 	%f609, %f458, %f465, %f529;
	fma.rn.f32 	%f610, %f458, %f466, %f530;
	ld.shared.v4.f32 	{%f611, %f612, %f613, %f614}, [%r74+2560];
	ld.shared.v4.f32 	{%f615, %f616, %f617, %f618}, [%r74+2816];
	ld.shared.v4.f32 	{%f619, %f620, %f621, %f622}, [%r82+2560];
	ld.shared.v4.f32 	{%f623, %f624, %f625, %f626}, [%r82+2816];
	fma.rn.f32 	%f627, %f531, %f539, %f547;
	fma.rn.f32 	%f628, %f531, %f540, %f548;
	fma.rn.f32 	%f629, %f531, %f541, %f549;
	fma.rn.f32 	%f630, %f531, %f542, %f550;
	fma.rn.f32 	%f631, %f531, %f543, %f551;
	fma.rn.f32 	%f632, %f531, %f544, %f552;
	fma.rn.f32 	%f633, %f531, %f545, %f553;
	fma.rn.f32 	%f634, %f531, %f546, %f554;
	fma.rn.f32 	%f635, %f532, %f539, %f555;
	fma.rn.f32 	%f636, %f532, %f540, %f556;
	fma.rn.f32 	%f637, %f532, %f541, %f557;
	fma.rn.f32 	%f638, %f532, %f542, %f558;
	fma.rn.f32 	%f639, %f532, %f543, %f559;
	fma.rn.f32 	%f640, %f532, %f544, %f560;
	fma.rn.f32 	%f641, %f532, %f545, %f561;
	fma.rn.f32 	%f642, %f532, %f546, %f562;
	fma.rn.f32 	%f643, %f533, %f539, %f563;
	fma.rn.f32 	%f644, %f533, %f540, %f564;
	fma.rn.f32 	%f645, %f533, %f541, %f565;
	fma.rn.f32 	%f646, %f533, %f542, %f566;
	fma.rn.f32 	%f647, %f533, %f543, %f567;
	fma.rn.f32 	%f648, %f533, %f544, %f568;
	fma.rn.f32 	%f649, %f533, %f545, %f569;
	fma.rn.f32 	%f650, %f533, %f546, %f570;
	fma.rn.f32 	%f651, %f534, %f539, %f571;
	fma.rn.f32 	%f652, %f534, %f540, %f572;
	fma.rn.f32 	%f653, %f534, %f541, %f573;
	fma.rn.f32 	%f654, %f534, %f542, %f574;
	fma.rn.f32 	%f655, %f534, %f543, %f575;
	fma.rn.f32 	%f656, %f534, %f544, %f576;
	fma.rn.f32 	%f657, %f534, %f545, %f577;
	fma.rn.f32 	%f658, %f534, %f546, %f578;
	fma.rn.f32 	%f659, %f535, %f539, %f579;
	fma.rn.f32 	%f660, %f535, %f540, %f580;
	fma.rn.f32 	%f661, %f535, %f541, %f581;
	fma.rn.f32 	%f662, %f535, %f542, %f582;
	fma.rn.f32 	%f663, %f535, %f543, %f583;
	fma.rn.f32 	%f664, %f535, %f544, %f584;
	fma.rn.f32 	%f665, %f535, %f545, %f585;
	fma.rn.f32 	%f666, %f535, %f546, %f586;
	fma.rn.f32 	%f667, %f536, %f539, %f587;
	fma.rn.f32 	%f668, %f536, %f540, %f588;
	fma.rn.f32 	%f669, %f536, %f541, %f589;
	fma.rn.f32 	%f670, %f536, %f542, %f590;
	fma.rn.f32 	%f671, %f536, %f543, %f591;
	fma.rn.f32 	%f672, %f536, %f544, %f592;
	fma.rn.f32 	%f673, %f536, %f545, %f593;
	fma.rn.f32 	%f674, %f536, %f546, %f594;
	fma.rn.f32 	%f675, %f537, %f539, %f595;
	fma.rn.f32 	%f676, %f537, %f540, %f596;
	fma.rn.f32 	%f677, %f537, %f541, %f597;
	fma.rn.f32 	%f678, %f537, %f542, %f598;
	fma.rn.f32 	%f679, %f537, %f543, %f599;
	fma.rn.f32 	%f680, %f537, %f544, %f600;
	fma.rn.f32 	%f681, %f537, %f545, %f601;
	fma.rn.f32 	%f682, %f537, %f546, %f602;
	fma.rn.f32 	%f683, %f538, %f539, %f603;
	fma.rn.f32 	%f684, %f538, %f540, %f604;
	fma.rn.f32 	%f685, %f538, %f541, %f605;
	fma.rn.f32 	%f686, %f538, %f542, %f606;
	fma.rn.f32 	%f687, %f538, %f543, %f607;
	fma.rn.f32 	%f688, %f538, %f544, %f608;
	fma.rn.f32 	%f689, %f538, %f545, %f609;
	fma.rn.f32 	%f690, %f538, %f546, %f610;
	ld.shared.v4.f32 	{%f691, %f692, %f693, %f694}, [%r74+3072];
	ld.shared.v4.f32 	{%f695, %f696, %f697, %f698}, [%r74+3328];
	ld.shared.v4.f32 	{%f699, %f700, %f701, %f702}, [%r82+3072];
	ld.shared.v4.f32 	{%f703, %f704, %f705, %f706}, [%r82+3328];
	fma.rn.f32 	%f707, %f611, %f619, %f627;
	fma.rn.f32 	%f708, %f611, %f620, %f628;
	fma.rn.f32 	%f709, %f611, %f621, %f629;
	fma.rn.f32 	%f710, %f611, %f622, %f630;
	fma.rn.f32 	%f711, %f611, %f623, %f631;
	fma.rn.f32 	%f712, %f611, %f624, %f632;
	fma.rn.f32 	%f713, %f611, %f625, %f633;
	fma.rn.f32 	%f714, %f611, %f626, %f634;
	fma.rn.f32 	%f715, %f612, %f619, %f635;
	fma.rn.f32 	%f716, %f612, %f620, %f636;
	fma.rn.f32 	%f717, %f612, %f621, %f637;
	fma.rn.f32 	%f718, %f612, %f622, %f638;
	fma.rn.f32 	%f719, %f612, %f623, %f639;
	fma.rn.f32 	%f720, %f612, %f624, %f640;
	fma.rn.f32 	%f721, %f612, %f625, %f641;
	fma.rn.f32 	%f722, %f612, %f626, %f642;
	fma.rn.f32 	%f723, %f613, %f619, %f643;
	fma.rn.f32 	%f724, %f613, %f620, %f644;
	fma.rn.f32 	%f725, %f613, %f621, %f645;
	fma.rn.f32 	%f726, %f613, %f622, %f646;
	fma.rn.f32 	%f727, %f613, %f623, %f647;
	fma.rn.f32 	%f728, %f613, %f624, %f648;
	fma.rn.f32 	%f729, %f613, %f625, %f649;
	fma.rn.f32 	%f730, %f613, %f626, %f650;
	fma.rn.f32 	%f731, %f614, %f619, %f651;
	fma.rn.f32 	%f732, %f614, %f620, %f652;
	fma.rn.f32 	%f733, %f614, %f621, %f653;
	fma.rn.f32 	%f734, %f614, %f622, %f654;
	fma.rn.f32 	%f735, %f614, %f623, %f655;
	fma.rn.f32 	%f736, %f614, %f624, %f656;
	fma.rn.f32 	%f737, %f614, %f625, %f657;
	fma.rn.f32 	%f738, %f614, %f626, %f658;
	fma.rn.f32 	%f739, %f615, %f619, %f659;
	fma.rn.f32 	%f740, %f615, %f620, %f660;
	fma.rn.f32 	%f741, %f615, %f621, %f661;
	fma.rn.f32 	%f742, %f615, %f622, %f662;
	fma.rn.f32 	%f743, %f615, %f623, %f663;
	fma.rn.f32 	%f744, %f615, %f624, %f664;
	fma.rn.f32 	%f745, %f615, %f625, %f665;
	fma.rn.f32 	%f746, %f615, %f626, %f666;
	fma.rn.f32 	%f747, %f616, %f619, %f667;
	fma.rn.f32 	%f748, %f616, %f620, %f668;
	fma.rn.f32 	%f749, %f616, %f621, %f669;
	fma.rn.f32 	%f750, %f616, %f622, %f670;
	fma.rn.f32 	%f751, %f616, %f623, %f671;
	fma.rn.f32 	%f752, %f616, %f624, %f672;
	fma.rn.f32 	%f753, %f616, %f625, %f673;
	fma.rn.f32 	%f754, %f616, %f626, %f674;
	fma.rn.f32 	%f755, %f617, %f619, %f675;
	fma.rn.f32 	%f756, %f617, %f620, %f676;
	fma.rn.f32 	%f757, %f617, %f621, %f677;
	fma.rn.f32 	%f758, %f617, %f622, %f678;
	fma.rn.f32 	%f759, %f617, %f623, %f679;
	fma.rn.f32 	%f760, %f617, %f624, %f680;
	fma.rn.f32 	%f761, %f617, %f625, %f681;
	fma.rn.f32 	%f762, %f617, %f626, %f682;
	fma.rn.f32 	%f763, %f618, %f619, %f683;
	fma.rn.f32 	%f764, %f618, %f620, %f684;
	fma.rn.f32 	%f765, %f618, %f621, %f685;
	fma.rn.f32 	%f766, %f618, %f622, %f686;
	fma.rn.f32 	%f767, %f618, %f623, %f687;
	fma.rn.f32 	%f768, %f618, %f624, %f688;
	fma.rn.f32 	%f769, %f618, %f625, %f689;
	fma.rn.f32 	%f770, %f618, %f626, %f690;
	ld.shared.v4.f32 	{%f128, %f127, %f126, %f125}, [%r74+3584];
	ld.shared.v4.f32 	{%f132, %f131, %f130, %f129}, [%r74+3840];
	ld.shared.v4.f32 	{%f136, %f135, %f134, %f133}, [%r82+3584];
	ld.shared.v4.f32 	{%f140, %f139, %f138, %f137}, [%r82+3840];
	fma.rn.f32 	%f141, %f691, %f699, %f707;
	fma.rn.f32 	%f142, %f691, %f700, %f708;
	fma.rn.f32 	%f143, %f691, %f701, %f709;
	fma.rn.f32 	%f144, %f691, %f702, %f710;
	fma.rn.f32 	%f145, %f691, %f703, %f711;
	fma.rn.f32 	%f146, %f691, %f704, %f712;
	fma.rn.f32 	%f147, %f691, %f705, %f713;
	fma.rn.f32 	%f148, %f691, %f706, %f714;
	fma.rn.f32 	%f149, %f692, %f699, %f715;
	fma.rn.f32 	%f150, %f692, %f700, %f716;
	fma.rn.f32 	%f151, %f692, %f701, %f717;
	fma.rn.f32 	%f152, %f692, %f702, %f718;
	fma.rn.f32 	%f153, %f692, %f703, %f719;
	fma.rn.f32 	%f154, %f692, %f704, %f720;
	fma.rn.f32 	%f155, %f692, %f705, %f721;
	fma.rn.f32 	%f156, %f692, %f706, %f722;
	fma.rn.f32 	%f157, %f693, %f699, %f723;
	fma.rn.f32 	%f158, %f693, %f700, %f724;
	fma.rn.f32 	%f159, %f693, %f701, %f725;
	fma.rn.f32 	%f160, %f693, %f702, %f726;
	fma.rn.f32 	%f161, %f693, %f703, %f727;
	fma.rn.f32 	%f162, %f693, %f704, %f728;
	fma.rn.f32 	%f163, %f693, %f705, %f729;
	fma.rn.f32 	%f164, %f693, %f706, %f730;
	fma.rn.f32 	%f165, %f694, %f699, %f731;
	fma.rn.f32 	%f166, %f694, %f700, %f732;
	fma.rn.f32 	%f167, %f694, %f701, %f733;
	fma.rn.f32 	%f168, %f694, %f702, %f734;
	fma.rn.f32 	%f169, %f694, %f703, %f735;
	fma.rn.f32 	%f170, %f694, %f704, %f736;
	fma.rn.f32 	%f171, %f694, %f705, %f737;
	fma.rn.f32 	%f172, %f694, %f706, %f738;
	fma.rn.f32 	%f173, %f695, %f699, %f739;
	fma.rn.f32 	%f174, %f695, %f700, %f740;
	fma.rn.f32 	%f175, %f695, %f701, %f741;
	fma.rn.f32 	%f176, %f695, %f702, %f742;
	fma.rn.f32 	%f177, %f695, %f703, %f743;
	fma.rn.f32 	%f178, %f695, %f704, %f744;
	fma.rn.f32 	%f179, %f695, %f705, %f745;
	fma.rn.f32 	%f180, %f695, %f706, %f746;
	fma.rn.f32 	%f181, %f696, %f699, %f747;
	fma.rn.f32 	%f182, %f696, %f700, %f748;
	fma.rn.f32 	%f183, %f696, %f701, %f749;
	fma.rn.f32 	%f184, %f696, %f702, %f750;
	fma.rn.f32 	%f185, %f696, %f703, %f751;
	fma.rn.f32 	%f186, %f696, %f704, %f752;
	fma.rn.f32 	%f187, %f696, %f705, %f753;
	fma.rn.f32 	%f188, %f696, %f706, %f754;
	fma.rn.f32 	%f189, %f697, %f699, %f755;
	fma.rn.f32 	%f190, %f697, %f700, %f756;
	fma.rn.f32 	%f191, %f697, %f701, %f757;
	fma.rn.f32 	%f192, %f697, %f702, %f758;
	fma.rn.f32 	%f193, %f697, %f703, %f759;
	fma.rn.f32 	%f194, %f697, %f704, %f760;
	fma.rn.f32 	%f195, %f697, %f705, %f761;
	fma.rn.f32 	%f196, %f697, %f706, %f762;
	fma.rn.f32 	%f197, %f698, %f699, %f763;
	fma.rn.f32 	%f198, %f698, %f700, %f764;
	fma.rn.f32 	%f199, %f698, %f701, %f765;
	fma.rn.f32 	%f200, %f698, %f702, %f766;
	fma.rn.f32 	%f201, %f698, %f703, %f767;
	fma.rn.f32 	%f202, %f698, %f704, %f768;
	fma.rn.f32 	%f203, %f698, %f705, %f769;
	fma.rn.f32 	%f204, %f698, %f706, %f770;
	mov.u32 	%r148, %r146;
	@%p2 bra 	$L__BB0_5;
	xor.b32  	%r148, %r146, 1;
	shl.b32 	%r83, %r146, 12;
	mov.u32 	%r84, _ZZ7sgemmV2ILj128ELj128ELj8ELj8ELj8EEvPfS0_S0_iiiE5smemA;
	add.s32 	%r85, %r84, %r83;
	mov.u32 	%r86, %tid.x;
	shl.b32 	%r87, %r86, 11;
	and.b32  	%r88, %r87, 2048;
	add.s32 	%r89, %r85, %r88;
	mov.u32 	%r90, %tid.y;
	shl.b32 	%r91, %r90, 4;
	add.s32 	%r92, %r91, %r86;
	cvt.u16.u32 	%rs1, %r86;
	cvt.u16.u32 	%rs2, %r91;
	add.s16 	%rs3, %rs2, %rs1;
	shr.u16 	%rs4, %rs3, 1;
	mul.wide.u16 	%r93, %rs4, 4;
	add.s32 	%r94, %r89, %r93;
	st.shared.f32 	[%r94], %f862;
	st.shared.f32 	[%r94+512], %f861;
	st.shared.f32 	[%r94+1024], %f860;
	st.shared.f32 	[%r94+1536], %f859;
	shl.b32 	%r95, %r92, 4;
	and.b32  	%r96, %r95, 523776;
	mov.u32 	%r97, _ZZ7sgemmV2ILj128ELj128ELj8ELj8ELj8EEvPfS0_S0_iiiE5smemB;
	add.s32 	%r98, %r97, %r96;
	and.b32  	%r99, %r95, 496;
	add.s32 	%r100, %r98, %r99;
	add.s32 	%r101, %r100, %r83;
	st.shared.v4.f32 	[%r101], {%f866, %f865, %f864, %f863};
	bar.sync 	0;
$L__BB0_5:
	ld.param.u32 	%r144, [_Z7sgemmV2ILj128ELj128ELj8ELj8ELj8EEvPfS0_S0_iii_param_5];
	ld.param.u32 	%r140, [_Z7sgemmV2ILj128ELj128ELj8ELj8ELj8EEvPfS0_S0_iii_param_4];
	setp.lt.s32 	%p3, %r147, %r144;
	shl.b32 	%r102, %r146, 12;
	mov.u32 	%r103, _ZZ7sgemmV2ILj128ELj128ELj8ELj8ELj8EEvPfS0_S0_iiiE5smemA;
	add.s32 	%r104, %r103, %r102;
	mov.u32 	%r105, %tid.y;
	shl.b32 	%r106, %r105, 4;
	mov.u32 	%r107, %tid.x;
	add.s32 	%r108, %r106, %r107;
	shr.u32 	%r109, %r108, 2;
	and.b32  	%r110, %r109, 8160;
	shl.b32 	%r111, %r107, 1;
	and.b32  	%r112, %r111, 28;
	or.b32  	%r8, %r110, %r112;
	shl.b32 	%r113, %r8, 2;
	add.s32 	%r114, %r104, %r113;
	ld.shared.v4.f32 	{%f778, %f777, %f776, %f775}, [%r114];
	ld.shared.v4.f32 	{%f774, %f773, %f772, %f771}, [%r114+256];
	mov.u32 	%r115, _ZZ7sgemmV2ILj128ELj128ELj8ELj8ELj8EEvPfS0_S0_iiiE5smemB;
	add.s32 	%r116, %r115, %r102;
	shr.u32 	%r117, %r108, 1;
	and.b32  	%r118, %r117, 8;
	shl.b32 	%r119, %r107, 2;
	and.b32  	%r120, %r119, 4;
	or.b32  	%r121, %r118, %r120;
	cvt.u16.u32 	%rs5, %r107;
	cvt.u16.u32 	%rs6, %r106;
	add.s16 	%rs7, %rs6, %rs5;
	shr.u16 	%rs8, %rs7, 1;
	cvt.u32.u16 	%r122, %rs8;
	and.b32  	%r123, %r122, 48;
	or.b32  	%r9, %r121, %r123;
	shl.b32 	%r124, %r9, 2;
	add.s32 	%r125, %r116, %r124;
	ld.shared.v4.f32 	{%f786, %f785, %f784, %f783}, [%r125];
	ld.shared.v4.f32 	{%f782, %f781, %f780, %f779}, [%r125+256];
	fma.rn.f32 	%f850, %f128, %f136, %f141;
	fma.rn.f32 	%f849, %f128, %f135, %f142;
	fma.rn.f32 	%f848, %f128, %f134, %f143;
	fma.rn.f32 	%f847, %f128, %f133, %f144;
	fma.rn.f32 	%f846, %f128, %f140, %f145;
	fma.rn.f32 	%f845, %f128, %f139, %f146;
	fma.rn.f32 	%f844, %f128, %f138, %f147;
	fma.rn.f32 	%f843, %f128, %f137, %f148;
	fma.rn.f32 	%f842, %f127, %f136, %f149;
	fma.rn.f32 	%f841, %f127, %f135, %f150;
	fma.rn.f32 	%f840, %f127, %f134, %f151;
	fma.rn.f32 	%f839, %f127, %f133, %f152;
	fma.rn.f32 	%f838, %f127, %f140, %f153;
	fma.rn.f32 	%f837, %f127, %f139, %f154;
	fma.rn.f32 	%f836, %f127, %f138, %f155;
	fma.rn.f32 	%f835, %f127, %f137, %f156;
	fma.rn.f32 	%f834, %f126, %f136, %f157;
	fma.rn.f32 	%f833, %f126, %f135, %f158;
	fma.rn.f32 	%f832, %f126, %f134, %f159;
	fma.rn.f32 	%f831, %f126, %f133, %f160;
	fma.rn.f32 	%f830, %f126, %f140, %f161;
	fma.rn.f32 	%f829, %f126, %f139, %f162;
	fma.rn.f32 	%f828, %f126, %f138, %f163;
	fma.rn.f32 	%f827, %f126, %f137, %f164;
	fma.rn.f32 	%f826, %f125, %f136, %f165;
	fma.rn.f32 	%f825, %f125, %f135, %f166;
	fma.rn.f32 	%f824, %f125, %f134, %f167;
	fma.rn.f32 	%f823, %f125, %f133, %f168;
	fma.rn.f32 	%f822, %f125, %f140, %f169;
	fma.rn.f32 	%f821, %f125, %f139, %f170;
	fma.rn.f32 	%f820, %f125, %f138, %f171;
	fma.rn.f32 	%f819, %f125, %f137, %f172;
	fma.rn.f32 	%f818, %f132, %f136, %f173;
	fma.rn.f32 	%f817, %f132, %f135, %f174;
	fma.rn.f32 	%f816, %f132, %f134, %f175;
	fma.rn.f32 	%f815, %f132, %f133, %f176;
	fma.rn.f32 	%f814, %f132, %f140, %f177;
	fma.rn.f32 	%f813, %f132, %f139, %f178;
	fma.rn.f32 	%f812, %f132, %f138, %f179;
	fma.rn.f32 	%f811, %f132, %f137, %f180;
	fma.rn.f32 	%f810, %f131, %f136, %f181;
	fma.rn.f32 	%f809, %f131, %f135, %f182;
	fma.rn.f32 	%f808, %f131, %f134, %f183;
	fma.rn.f32 	%f807, %f131, %f133, %f184;
	fma.rn.f32 	%f806, %f131, %f140, %f185;
	fma.rn.f32 	%f805, %f131, %f139, %f186;
	fma.rn.f32 	%f804, %f131, %f138, %f187;
	fma.rn.f32 	%f803, %f131, %f137, %f188;
	fma.rn.f32 	%f802, %f130, %f136, %f189;
	fma.rn.f32 	%f801, %f130, %f135, %f190;
	fma.rn.f32 	%f800, %f130, %f134, %f191;
	fma.rn.f32 	%f799, %f130, %f133, %f192;
	fma.rn.f32 	%f798, %f130, %f140, %f193;
	fma.rn.f32 	%f797, %f130, %f139, %f194;
	fma.rn.f32 	%f796, %f130, %f138, %f195;
	fma.rn.f32 	%f795, %f130, %f137, %f196;
	fma.rn.f32 	%f794, %f129, %f136, %f197;
	fma.rn.f32 	%f793, %f129, %f135, %f198;
	fma.rn.f32 	%f792, %f129, %f134, %f199;
	fma.rn.f32 	%f791, %f129, %f133, %f200;
	fma.rn.f32 	%f790, %f129, %f140, %f201;
	fma.rn.f32 	%f789, %f129, %f139, %f202;
	fma.rn.f32 	%f788, %f129, %f138, %f203;
	fma.rn.f32 	%f787, %f129, %f137, %f204;
	add.s64 	%rd39, %rd39, 32;
	shl.b32 	%r126, %r140, 3;
	add.s32 	%r145, %r145, %r126;
	mov.u32 	%r146, %r148;
	@%p3 bra 	$L__BB0_1;
	ld.param.u32 	%r141, [_Z7sgemmV2ILj128ELj128ELj8ELj8ELj8EEvPfS0_S0_iii_param_4];
	ld.param.u64 	%rd38, [_Z7sgemmV2ILj128ELj128ELj8ELj8ELj8EEvPfS0_S0_iii_param_2];
	cvta.to.global.u64 	%rd23, %rd38;
	mov.u32 	%r127, %ctaid.y;
	mul.lo.s32 	%r128, %r127, %r141;
	shl.b32 	%r129, %r128, 7;
	mov.u32 	%r130, %ctaid.x;
	shl.b32 	%r131, %r130, 7;
	add.s32 	%r132, %r129, %r131;
	mul.wide.u32 	%rd24, %r132, 4;
	add.s64 	%rd25, %rd23, %rd24;
	mul.lo.s32 	%r133, %r8, %r141;
	add.s32 	%r134, %r133, %r9;
	mul.wide.s32 	%rd26, %r134, 4;
	add.s64 	%rd27, %rd25, %rd26;
	st.global.v4.f32 	[%rd27], {%f850, %f849, %f848, %f847};
	mul.wide.s32 	%rd28, %r141, 4;
	add.s64 	%rd29, %rd27, %rd28;
	st.global.v4.f32 	[%rd29], {%f842, %f841, %f840, %f839};
	shl.b32 	%r135, %r141, 1;
	add.s32 	%r136, %r133, %r135;
	add.s64 	%rd30, %rd29, %rd28;
	st.global.v4.f32 	[%rd30], {%f834, %f833, %f832, %f831};
	add.s32 	%r137, %r136, %r141;
	add.s64 	%rd31, %rd30, %rd28;
	st.global.v4.f32 	[%rd31], {%f826, %f825, %f824, %f823};
	st.global.v4.f32 	[%rd27+256], {%f846, %f845, %f844, %f843};
	st.global.v4.f32 	[%rd29+256], {%f838, %f837, %f836, %f835};
	st.global.v4.f32 	[%rd30+256], {%f830, %f829, %f828, %f827};
	st.global.v4.f32 	[%rd31+256], {%f822, %f821, %f820, %f819};
	mad.lo.s32 	%r138, %r141, 61, %r137;
	add.s32 	%r139, %r138, %r9;
	mul.wide.s32 	%rd32, %r139, 4;
	add.s64 	%rd33, %rd25, %rd32;
	st.global.v4.f32 	[%rd33], {%f818, %f817, %f816, %f815};
	add.s64 	%rd34, %rd33, %rd28;
	st.global.v4.f32 	[%rd34], {%f810, %f809, %f808, %f807};
	add.s64 	%rd35, %rd34, %rd28;
	st.global.v4.f32 	[%rd35], {%f802, %f801, %f800, %f799};
	add.s64 	%rd36, %rd35, %rd28;
	st.global.v4.f32 	[%rd36], {%f794, %f793, %f792, %f791};
	st.global.v4.f32 	[%rd33+256], {%f814, %f813, %f812, %f811};
	st.global.v4.f32 	[%rd34+256], {%f806, %f805, %f804, %f803};
	st.global.v4.f32 	[%rd35+256], {%f798, %f797, %f796, %f795};
	st.global.v4.f32 	[%rd36+256], {%f790, %f789, %f788, %f787};
	ret;

}


// ===== COMPILED SASS (sm_100) =====

	.target	sm_100

	.elftype	@"ET_EXEC"


//--------------------- .note.nv.tkinfo           --------------------------
	.section	.note.nv.tkinfo,"",@"SHT_NOTE"
	.sectionflags	@"SHF_NOTE_NV_TKINFO"
	.tkinfo
        /*0018*/ 	.word	0x00000002
        /*0030*/ 	.string	""
        /*0030*/ 	.string	"ptxas"
        /*0030*/ 	.string	"Cuda compilation tools, release 13.0, V13.0.88"
        /*0030*/ 	.string	"Build cuda_13.0.r13.0/compiler.36424714_0"
        /*0030*/ 	.string	"-arch sm_100 -m 64 "



//--------------------- .note.nv.cuinfo           --------------------------
	.section	.note.nv.cuinfo,"",@"SHT_NOTE"
	.sectionflags	@"SHF_NOTE_NV_CUINFO"
        /*0018*/ 	.short	0x0002
        /*001a*/ 	.short	0x0064
        /*001c*/ 	.short	0x0082
	.zero		2


//--------------------- .nv.info                  --------------------------
	.section	.nv.info,"",@"SHT_CUDA_INFO"
	.align	4


	//----- nvinfo : EIATTR_REGCOUNT
	.align		4
        /*0000*/ 	.byte	0x04, 0x2f
        /*0002*/ 	.short	(.L_1 - .L_0)
	.align		4
.L_0:
        /*0004*/ 	.word	index@(_Z7sgemmV2ILj128ELj128ELj8ELj8ELj8EEvPfS0_S0_iii)
        /*0008*/ 	.word	0x0000007e


	//----- nvinfo : EIATTR_FRAME_SIZE
	.align		4
.L_1:
        /*000c*/ 	.byte	0x04, 0x11
        /*000e*/ 	.short	(.L_3 - .L_2)
	.align		4
.L_2:
        /*0010*/ 	.word	index@(_Z7sgemmV2ILj128ELj128ELj8ELj8ELj8EEvPfS0_S0_iii)
        /*0014*/ 	.word	0x00000000


	//----- nvinfo : EIATTR_MIN_STACK_SIZE
	.align		4
.L_3:
        /*0018*/ 	.byte	0x04, 0x12
        /*001a*/ 	.short	(.L_5 - .L_4)
	.align		4
.L_4:
        /*001c*/ 	.word	index@(_Z7sgemmV2ILj128ELj128ELj8ELj8ELj8EEvPfS0_S0_iii)
        /*0020*/ 	.word	0x00000000
.L_5:


//--------------------- .nv.compat                --------------------------
	.section	.nv.compat,"",@"SHT_CUDA_COMPAT_INFO"
	.align	4
        /*0000*/ 	.byte	0x02, 0x09, 0x00, 0x00, 0x02, 0x02, 0x01, 0x00, 0x02, 0x05, 0x05, 0x00, 0x03, 0x07, 0x01, 0x01
        /*0010*/ 	.byte	0x02, 0x03, 0x00, 0x00, 0x02, 0x06, 0x01, 0x00, 0x04, 0x0b, 0x08, 0x00, 0x09, 0x00, 0x00, 0x00
        /*0020*/ 	.byte	0x00, 0x00, 0x00, 0x00


//--------------------- .nv.info._Z7sgemmV2ILj128ELj128ELj8ELj8ELj8EEvPfS0_S0_iii --------------------------
	.section	.nv.info._Z7sgemmV2ILj128ELj128ELj8ELj8ELj8EEvPfS0_S0_iii,"",@"SHT_CUDA_INFO"
	.sectionflags	@""
	.align	4


	//----- nvinfo : EIATTR_CUDA_API_VERSION
	.align		4
        /*0000*/ 	.byte	0x04, 0x37
        /*0002*/ 	.short	(.L_7 - .L_6)
.L_6:
        /*0004*/ 	.word	0x00000082


	//----- nvinfo : EIATTR_KPARAM_INFO
	.align		4
.L_7:
        /*0008*/ 	.byte	0x04, 0x17
        /*000a*/ 	.short	(.L_9 - .L_8)
.L_8:
        /*000c*/ 	.word	0x00000000
        /*0010*/ 	.short	0x0005
        /*0012*/ 	.short	0x0020
        /*0014*/ 	.byte	0x00, 0xf0, 0x11, 0x00


	//----- nvinfo : EIATTR_KPARAM_INFO
	.align		4
.L_9:
        /*0018*/ 	.byte	0x04, 0x17
        /*001a*/ 	.short	(.L_11 - .L_10)
.L_10:
        /*001c*/ 	.word	0x00000000
        /*0020*/ 	.short	0x0004
        /*0022*/ 	.short	0x001c
        /*0024*/ 	.byte	0x00, 0xf0, 0x11, 0x00


	//----- nvinfo : EIATTR_KPARAM_INFO
	.align		4
.L_11:
        /*0028*/ 	.byte	0x04, 0x17
        /*002a*/ 	.short	(.L_13 - .L_12)
.L_12:
        /*002c*/ 	.word	0x00000000
        /*0030*/ 	.short	0x0003
        /*0032*/ 	.short	0x0018
        /*0034*/ 	.byte	0x00, 0xf0, 0x11, 0x00


	//----- nvinfo : EIATTR_KPARAM_INFO
	.align		4
.L_13:
        /*0038*/ 	.byte	0x04, 0x17
        /*003a*/ 	.short	(.L_15 - .L_14)
.L_14:
        /*003c*/ 	.word	0x00000000
        /*0040*/ 	.short	0x0002
        /*0042*/ 	.short	0x0010
        /*0044*/ 	.byte	0x00, 0xf5, 0x21, 0x00


	//----- nvinfo : EIATTR_KPARAM_INFO
	.align		4
.L_15:
        /*0048*/ 	.byte	0x04, 0x17
        /*004a*/ 	.short	(.L_17 - .L_16)
.L_16:
        /*004c*/ 	.word	0x00000000
        /*0050*/ 	.short	0x0001
        /*0052*/ 	.short	0x0008
        /*0054*/ 	.byte	0x00, 0xf5, 0x21, 0x00


	//----- nvinfo : EIATTR_KPARAM_INFO
	.align		4
.L_17:
        /*0058*/ 	.byte	0x04, 0x17
        /*005a*/ 	.short	(.L_19 - .L_18)
.L_18:
        /*005c*/ 	.word	0x00000000
        /*0060*/ 	.short	0x0000
        /*0062*/ 	.short	0x0000
        /*0064*/ 	.byte	0x00, 0xf5, 0x21, 0x00


	//----- nvinfo : EIATTR_SPARSE_MMA_MASK
	.align		4
.L_19:
        /*0068*/ 	.byte	0x03, 0x50
        /*006a*/ 	.short	0x0000


	//----- nvinfo : EIATTR_MAXREG_COUNT
	.align		4
        /*006c*/ 	.byte	0x03, 0x1b
        /*006e*/ 	.short	0x00ff


	//----- nvinfo : EIATTR_NUM_BARRIERS
	.align		4
        /*0070*/ 	.byte	0x02, 0x4c
        /*0072*/ 	.byte	0x01
	.zero		1


	//----- nvinfo : EIATTR_MERCURY_ISA_VERSION
	.align		4
        /*0074*/ 	.byte	0x03, 0x5f
        /*0076*/ 	.short	0x0101


	//----- nvinfo : EIATTR_VRC_CTA_INIT_COUNT
	.align		4
        /*0078*/ 	.byte	0x02, 0x4a
	.zero		1
	.zero		1


	//----- nvinfo : EIATTR_EXIT_INSTR_OFFSETS
	.align		4
        /*007c*/ 	.byte	0x04, 0x1c
        /*007e*/ 	.short	(.L_21 - .L_20)


	//   ....[0]....
.L_20:
        /*0080*/ 	.word	0x00002ee0


	//----- nvinfo : EIATTR_CBANK_PARAM_SIZE
	.align		4
.L_21:
        /*0084*/ 	.byte	0x03, 0x19
        /*0086*/ 	.short	0x0024


	//----- nvinfo : EIATTR_PARAM_CBANK
	.align		4
        /*0088*/ 	.byte	0x04, 0x0a
        /*008a*/ 	.short	(.L_23 - .L_22)
	.align		4
.L_22:
        /*008c*/ 	.word	index@(.nv.constant0._Z7sgemmV2ILj128ELj128ELj8ELj8ELj8EEvPfS0_S0_iii)
        /*0090*/ 	.short	0x0380
        /*0092*/ 	.short	0x0024


	//----- nvinfo : EIATTR_SW_WAR
	.align		4
.L_23:
        /*0094*/ 	.byte	0x04, 0x36
        /*0096*/ 	.short	(.L_25 - .L_24)
.L_24:
        /*0098*/ 	.word	0x00000008
.L_25:


//--------------------- .nv.callgraph             --------------------------
	.section	.nv.callgraph,"",@"SHT_CUDA_CALLGRAPH"
	.align	4
	.sectionentsize	8
	.align		4
        /*0000*/ 	.word	0x00000000
	.align		4
        /*0004*/ 	.word	0xffffffff
	.align		4
        /*0008*/ 	.word	0x00000000
	.align		4
        /*000c*/ 	.word	0xfffffffe
	.align		4
        /*0010*/ 	.word	0x00000000
	.align		4
        /*0014*/ 	.word	0xfffffffd
	.align		4
        /*0018*/ 	.word	0x00000000
	.align		4
        /*001c*/ 	.word	0xfffffffc


//--------------------- .text._Z7sgemmV2ILj128ELj128ELj8ELj8ELj8EEvPfS0_S0_iii --------------------------
	.section	.text._Z7sgemmV2ILj128ELj128ELj8ELj8ELj8EEvPfS0_S0_iii,"ax",@progbits
	.align	128
        .global         _Z7sgemmV2ILj128ELj128ELj8ELj8ELj8EEvPfS0_S0_iii
        .type           _Z7sgemmV2ILj128ELj128ELj8ELj8ELj8EEvPfS0_S0_iii,@function
        .size           _Z7sgemmV2ILj128ELj128ELj8ELj8ELj8EEvPfS0_S0_iii,(.L_x_3 - _Z7sgemmV2ILj128ELj128ELj8ELj8ELj8EEvPfS0_S0_iii)
        .other          _Z7sgemmV2ILj128ELj128ELj8ELj8ELj8EEvPfS0_S0_iii,@"STO_CUDA_ENTRY STV_DEFAULT"
_Z7sgemmV2ILj128ELj128ELj8ELj8ELj8EEvPfS0_S0_iii:
.text._Z7sgemmV2ILj128ELj128ELj8ELj8ELj8EEvPfS0_S0_iii:
[----:B------:R-:W-:Y:S01]  /*0000*/  LDC R1, c[0x0][0x37c] ;  /* 0x0000df00ff017b82 */ /* 0x000fe20000000800 */
[----:B------:R-:W0:Y:S07]  /*0010*/  S2R R18, SR_TID.X ;  /* 0x0000000000127919 */ /* 0x000e2e0000002100 */
[----:B------:R-:W1:Y:S01]  /*0020*/  S2UR UR4, SR_CTAID.Y ;  /* 0x00000000000479c3 */ /* 0x000e620000002600 */
[----:B------:R-:W2:Y:S01]  /*0030*/  LDCU.64 UR6, c[0x0][0x380] ;  /* 0x00007000ff0677ac */ /* 0x000ea20008000a00 */
[----:B------:R-:W3:Y:S01]  /*0040*/  S2R R5, SR_TID.Y ;  /* 0x0000000000057919 */ /* 0x000ee20000002200 */
[----:B------:R-:W4:Y:S01]  /*0050*/  LDCU UR10, c[0x0][0x39c] ;  /* 0x00007380ff0a77ac */ /* 0x000f220008000800 */
[----:B------:R-:W5:Y:S04]  /*0060*/  S2R R9, SR_CTAID.X ;  /* 0x0000000000097919 */ /* 0x000f680000002500 */
[----:B------:R-:W1:Y:S01]  /*0070*/  LDC R11, c[0x0][0x3a0] ;  /* 0x0000e800ff0b7b82 */ /* 0x000e620000000800 */
[----:B------:R-:W4:Y:S07]  /*0080*/  LDCU.64 UR8, c[0x0][0x358] ;  /* 0x00006b00ff0877ac */ /* 0x000f2e0008000a00 */
[----:B------:R-:W2:Y:S01]  /*0090*/  LDC.64 R2, c[0x0][0x388] ;  /* 0x0000e200ff027b82 */ /* 0x000ea20000000a00 */
[----:B0-----:R-:W-:Y:S01]  /*00a0*/  SHF.L.U32 R4, R18, 0x2, RZ ;  /* 0x0000000212047819 */ /* 0x001fe200000006ff */
[----:B-1----:R-:W-:Y:S01]  /*00b0*/  IMAD R6, R11, UR4, RZ ;  /* 0x000000040b067c24 */ /* 0x002fe2000f8e02ff */
[----:B---3--:R-:W-:-:S02]  /*00c0*/  LEA R0, R5, R18, 0x4 ;  /* 0x0000001205007211 */ /* 0x008fc400078e20ff */
[----:B------:R-:W-:Y:S02]  /*00d0*/  LOP3.LUT R5, R4, 0x4, RZ, 0xc0, !PT ;  /* 0x0000000404057812 */ /* 0x000fe400078ec0ff */
[----:B------:R-:W-:Y:S02]  /*00e0*/  SHF.R.U32.HI R4, RZ, 0x1, R0 ;  /* 0x00000001ff047819 */ /* 0x000fe40000011600 */
[----:B------:R-:W-:Y:S02]  /*00f0*/  SHF.L.U32 R7, R0, 0x2, RZ ;  /* 0x0000000200077819 */ /* 0x000fe400000006ff */
[----:B-----5:R-:W-:Y:S01]  /*0100*/  SHF.L.U32 R9, R9, 0x7, RZ ;  /* 0x0000000709097819 */ /* 0x020fe200000006ff */
[----:B------:R-:W-:Y:S01]  /*0110*/  IMAD R11, R4, R11, R5 ;  /* 0x0000000b040b7224 */ /* 0x000fe200078e0205 */
[----:B------:R-:W-:-:S03]  /*0120*/  LOP3.LUT R7, R7, 0x7c, RZ, 0xc0, !PT ;  /* 0x0000007c07077812 */ /* 0x000fc600078ec0ff */
[----:B--2---:R-:W-:Y:S01]  /*0130*/  IMAD.WIDE.U32 R2, R9, 0x4, R2 ;  /* 0x0000000409027825 */ /* 0x004fe200078e0002 */
[----:B------:R-:W-:Y:S02]  /*0140*/  LEA R10, P0, R6, R11, 0x7 ;  /* 0x0000000b060a7211 */ /* 0x000fe400078038ff */
[----:B------:R-:W-:Y:S02]  /*0150*/  SHF.R.U32.HI R6, RZ, 0x5, R0 ;  /* 0x00000005ff067819 */ /* 0x000fe40000011600 */
[----:B------:R-:W-:Y:S02]  /*0160*/  LEA.HI.X.SX32 R11, R11, RZ, 0x1, P0 ;  /* 0x000000ff0b0b7211 */ /* 0x000fe400000f0eff */
[----:B------:R-:W-:-:S04]  /*0170*/  LEA R8, P0, R10, UR6, 0x2 ;  /* 0x000000060a087c11 */ /* 0x000fc8000f8010ff */
[----:B------:R-:W-:Y:S01]  /*0180*/  LEA.HI.X R9, R10, UR7, R11, 0x2, P0 ;  /* 0x000000070a097c11 */ /* 0x000fe200080f140b */
[----:B----4-:R-:W-:-:S04]  /*0190*/  IMAD R11, R6, UR10, R7 ;  /* 0x0000000a060b7c24 */ /* 0x010fc8000f8e0207 */
[----:B------:R-:W-:Y:S01]  /*01a0*/  IMAD.WIDE R2, R11, 0x4, R2 ;  /* 0x000000040b027825 */ /* 0x000fe200078e0202 */
[----:B------:R-:W2:Y:S04]  /*01b0*/  LDG.E.128.CONSTANT R92, desc[UR8][R8.64] ;  /* 0x00000008085c7981 */ /* 0x000ea8000c1e9d00 */
[----:B------:R0:W3:Y:S01]  /*01c0*/  LDG.E.128.CONSTANT R12, desc[UR8][R2.64] ;  /* 0x00000008020c7981 */ /* 0x0000e2000c1e9d00 */
[----:B------:R-:W1:Y:S01]  /*01d0*/  S2UR UR6, SR_CgaCtaId ;  /* 0x00000000000679c3 */ /* 0x000e620000008800 */
[----:B------:R-:W-:Y:S01]  /*01e0*/  UMOV UR4, 0x400 ;  /* 0x0000040000047882 */ /* 0x000fe20000000000 */
[----:B------:R-:W-:Y:S01]  /*01f0*/  SHF.L.U32 R10, R18, 0xb, RZ ;  /* 0x0000000b120a7819 */ /* 0x000fe200000006ff */
[----:B------:R-:W-:Y:S01]  /*0200*/  UIADD3 UR5, UPT, UPT, UR4, 0x2000, URZ ;  /* 0x0000200004057890 */ /* 0x000fe2000fffe0ff */
[----:B------:R-:W-:-:S02]  /*0210*/  SHF.L.U32 R11, R0, 0x4, RZ ;  /* 0x00000004000b7819 */ /* 0x000fc400000006ff */
[----:B------:R-:W-:Y:S02]  /*0220*/  CS2R R98, SRZ ;  /* 0x0000000000627805 */ /* 0x000fe4000001ff00 */
[----:B------:R-:W-:Y:S02]  /*0230*/  LOP3.LUT R10, R10, 0x800, RZ, 0xc0, !PT ;  /* 0x000008000a0a7812 */ /* 0x000fe400078ec0ff */
[----:B------:R-:W-:Y:S02]  /*0240*/  CS2R R96, SRZ ;  /* 0x0000000000607805 */ /* 0x000fe4000001ff00 */
[----:B------:R-:W-:Y:S02]  /*0250*/  LOP3.LUT R11, R11, 0x1f0, RZ, 0xc0, !PT ;  /* 0x000001f00b0b7812 */ /* 0x000fe400078ec0ff */
[----:B------:R-:W-:Y:S02]  /*0260*/  CS2R R90, SRZ ;  /* 0x00000000005a7805 */ /* 0x000fe4000001ff00 */
[----:B0-----:R-:W-:-:S02]  /*0270*/  SHF.L.U32 R3, R4, 0x2, RZ ;  /* 0x0000000204037819 */ /* 0x001fc400000006ff */
[----:B------:R-:W-:Y:S02]  /*0280*/  CS2R R88, SRZ ;  /* 0x0000000000587805 */ /* 0x000fe4000001ff00 */
[----:B------:R-:W-:Y:S02]  /*0290*/  SHF.L.U32 R16, R18, 0x4, RZ ;  /* 0x0000000412107819 */ /* 0x000fe400000006ff */
[----:B------:R-:W-:Y:S02]  /*02a0*/  CS2R R86, SRZ ;  /* 0x0000000000567805 */ /* 0x000fe4000001ff00 */
[----:B------:R-:W-:Y:S02]  /*02b0*/  LOP3.LUT R17, R5, 0x8, R4, 0xf8, !PT ;  /* 0x0000000805117812 */ /* 0x000fe400078ef804 */
[----:B------:R-:W-:Y:S02]  /*02c0*/  CS2R R84, SRZ ;  /* 0x0000000000547805 */ /* 0x000fe4000001ff00 */
[----:B------:R-:W-:-:S02]  /*02d0*/  LOP3.LUT R16, R16, 0x10, RZ, 0xc0, !PT ;  /* 0x0000001010107812 */ /* 0x000fc400078ec0ff */
[----:B------:R-:W-:Y:S02]  /*02e0*/  CS2R R82, SRZ ;  /* 0x0000000000527805 */ /* 0x000fe4000001ff00 */
[----:B------:R-:W-:Y:S02]  /*02f0*/  SHF.L.U32 R4, R18, 0x3, RZ ;  /* 0x0000000312047819 */ /* 0x000fe400000006ff */
[----:B------:R-:W-:Y:S02]  /*0300*/  CS2R R80, SRZ ;  /* 0x0000000000507805 */ /* 0x000fe4000001ff00 */
[----:B------:R-:W-:Y:S02]  /*0310*/  LOP3.LUT R16, R16, 0x20, R3, 0xf8, !PT ;  /* 0x0000002010107812 */ /* 0x000fe400078ef803 */
[----:B------:R-:W-:Y:S02]  /*0320*/  CS2R R78, SRZ ;  /* 0x00000000004e7805 */ /* 0x000fe4000001ff00 */
[----:B------:R-:W-:-:S02]  /*0330*/  SHF.L.U32 R5, R18, 0x1, RZ ;  /* 0x0000000112057819 */ /* 0x000fc400000006ff */
[----:B------:R-:W-:Y:S01]  /*0340*/  CS2R R76, SRZ ;  /* 0x00000000004c7805 */ /* 0x000fe2000001ff00 */
[----:B-1----:R-:W-:Y:S01]  /*0350*/  ULEA UR5, UR6, UR5, 0x18 ;  /* 0x0000000506057291 */ /* 0x002fe2000f8ec0ff */
[----:B------:R-:W-:Y:S01]  /*0360*/  LOP3.LUT R18, R0, 0xffff, RZ, 0xc0, !PT ;  /* 0x0000ffff00127812 */ /* 0x000fe200078ec0ff */
[----:B------:R-:W-:Y:S01]  /*0370*/  ULEA UR4, UR6, UR4, 0x18 ;  /* 0x0000000406047291 */ /* 0x000fe2000f8ec0ff */
[----:B------:R-:W-:Y:S02]  /*0380*/  CS2R R74, SRZ ;  /* 0x00000000004a7805 */ /* 0x000fe4000001ff00 */
[----:B------:R-:W-:Y:S02]  /*0390*/  CS2R R72, SRZ ;  /* 0x0000000000487805 */ /* 0x000fe4000001ff00 */
[----:B------:R-:W-:Y:S02]  /*03a0*/  SHF.R.U32.HI R18, RZ, 0x1, R18 ;  /* 0x00000001ff127819 */ /* 0x000fe40000011612 */
[----:B------:R-:W-:-:S02]  /*03b0*/  CS2R R70, SRZ ;  /* 0x0000000000467805 */ /* 0x000fc4000001ff00 */
[----:B------:R-:W-:Y:S02]  /*03c0*/  LEA R2, R6, UR5, 0x9 ;  /* 0x0000000506027c11 */ /* 0x000fe4000f8e48ff */
[----:B------:R-:W-:Y:S02]  /*03d0*/  CS2R R68, SRZ ;  /* 0x0000000000447805 */ /* 0x000fe4000001ff00 */
[----:B------:R-:W-:Y:S02]  /*03e0*/  IADD3 R10, PT, PT, R3, UR4, R10 ;  /* 0x00000004030a7c10 */ /* 0x000fe4000fffe00a */
[----:B------:R-:W-:Y:S02]  /*03f0*/  CS2R R66, SRZ ;  /* 0x0000000000427805 */ /* 0x000fe4000001ff00 */
[----:B------:R-:W-:Y:S02]  /*0400*/  IADD3 R2, PT, PT, R2, R11, RZ ;  /* 0x0000000b02027210 */ /* 0x000fe40007ffe0ff */
[----:B------:R-:W-:-:S02]  /*0410*/  CS2R R64, SRZ ;  /* 0x0000000000407805 */ /* 0x000fc4000001ff00 */
[----:B------:R-:W-:Y:S02]  /*0420*/  SHF.L.U32 R11, R0, 0x1, RZ ;  /* 0x00000001000b7819 */ /* 0x000fe400000006ff */
[----:B------:R-:W-:Y:S02]  /*0430*/  CS2R R62, SRZ ;  /* 0x00000000003e7805 */ /* 0x000fe4000001ff00 */
[----:B------:R-:W-:Y:S02]  /*0440*/  LOP3.LUT R3, R4, 0x70, RZ, 0xc0, !PT ;  /* 0x0000007004037812 */ /* 0x000fe400078ec0ff */
[----:B------:R-:W-:Y:S02]  /*0450*/  CS2R R60, SRZ ;  /* 0x00000000003c7805 */ /* 0x000fe4000001ff00 */
[----:B------:R-:W-:Y:S02]  /*0460*/  LOP3.LUT R11, R16, 0xc0, R11, 0xf8, !PT ;  /* 0x000000c0100b7812 */ /* 0x000fe400078ef80b */
[----:B------:R-:W-:-:S02]  /*0470*/  CS2R R42, SRZ ;  /* 0x00000000002a7805 */ /* 0x000fc4000001ff00 */
[--C-:B------:R-:W-:Y:S02]  /*0480*/  SHF.R.U32.HI R4, RZ, 0x2, R0.reuse ;  /* 0x00000002ff047819 */ /* 0x100fe40000011600 */
[----:B------:R-:W-:Y:S02]  /*0490*/  CS2R R40, SRZ ;  /* 0x0000000000287805 */ /* 0x000fe4000001ff00 */
[----:B------:R-:W-:Y:S02]  /*04a0*/  LOP3.LUT R3, R3, 0x7f80, R0, 0xf8, !PT ;  /* 0x00007f8003037812 */ /* 0x000fe400078ef800 */
[----:B------:R-:W-:Y:S02]  /*04b0*/  CS2R R38, SRZ ;  /* 0x0000000000267805 */ /* 0x000fe4000001ff00 */
[----:B------:R-:W-:Y:S02]  /*04c0*/  IADD3 R6, PT, PT, R6, 0x8, RZ ;  /* 0x0000000806067810 */ /* 0x000fe40007ffe0ff */
[----:B------:R-:W-:-:S02]  /*04d0*/  CS2R R36, SRZ ;  /* 0x0000000000247805 */ /* 0x000fc4000001ff00 */
[----:B------:R-:W-:Y:S02]  /*04e0*/  LOP3.LUT R4, R4, 0x1fe0, RZ, 0xc0, !PT ;  /* 0x00001fe004047812 */ /* 0x000fe400078ec0ff */
[----:B------:R-:W-:Y:S02]  /*04f0*/  CS2R R34, SRZ ;  /* 0x0000000000227805 */ /* 0x000fe4000001ff00 */
[----:B------:R-:W-:Y:S01]  /*0500*/  CS2R R32, SRZ ;  /* 0x0000000000207805 */ /* 0x000fe2000001ff00 */
[----:B------:R-:W-:Y:S01]  /*0510*/  IMAD R7, R6, UR10, R7 ;  /* 0x0000000a06077c24 */ /* 0x000fe2000f8e0207 */
[----:B------:R-:W-:Y:S01]  /*0520*/  LOP3.LUT R6, R4, 0x1c, R5, 0xf8, !PT ;  /* 0x0000001c04067812 */ /* 0x000fe200078ef805 */
[----:B------:R-:W-:Y:S01]  /*0530*/  HFMA2 R4, -RZ, RZ, 0, 5.9604644775390625e-08 ;  /* 0x00000001ff047431 */ /* 0x000fe200000001ff */
[----:B------:R-:W-:Y:S02]  /*0540*/  LOP3.LUT R5, R17, 0x30, R18, 0xf8, !PT ;  /* 0x0000003011057812 */ /* 0x000fe400078ef812 */
[----:B------:R-:W-:-:S02]  /*0550*/  CS2R R30, SRZ ;  /* 0x00000000001e7805 */ /* 0x000fc4000001ff00 */
[----:B------:R-:W-:Y:S02]  /*0560*/  CS2R R28, SRZ ;  /* 0x00000000001c7805 */ /* 0x000fe4000001ff00 */
[----:B------:R-:W-:Y:S02]  /*0570*/  CS2R R26, SRZ ;  /* 0x00000000001a7805 */ /* 0x000fe4000001ff00 */
[----:B------:R-:W-:Y:S02]  /*0580*/  CS2R R24, SRZ ;  /* 0x0000000000187805 */ /* 0x000fe4000001ff00 */
[----:B------:R-:W-:Y:S02]  /*0590*/  CS2R R22, SRZ ;  /* 0x0000000000167805 */ /* 0x000fe4000001ff00 */
[----:B------:R-:W-:Y:S02]  /*05a0*/  CS2R R20, SRZ ;  /* 0x0000000000147805 */ /* 0x000fe4000001ff00 */
[----:B------:R-:W-:-:S02]  /*05b0*/  CS2R R18, SRZ ;  /* 0x0000000000127805 */ /* 0x000fc4000001ff00 */
[----:B------:R-:W-:Y:S01]  /*05c0*/  CS2R R16, SRZ ;  /* 0x0000000000107805 */ /* 0x000fe2000001ff00 */
[----:B--2---:R-:W-:Y:S04]  /*05d0*/  STS [R10], R92 ;  /* 0x0000005c0a007388 */ /* 0x004fe80000000800 */
[----:B------:R-:W-:Y:S04]  /*05e0*/  STS [R10+0x200], R93 ;  /* 0x0002005d0a007388 */ /* 0x000fe80000000800 */
[----:B------:R-:W-:Y:S04]  /*05f0*/  STS [R10+0x400], R94 ;  /* 0x0004005e0a007388 */ /* 0x000fe80000000800 */
[----:B------:R-:W-:Y:S04]  /*0600*/  STS [R10+0x600], R95 ;  /* 0x0006005f0a007388 */ /* 0x000fe80000000800 */
[----:B---3--:R-:W-:Y:S01]  /*0610*/  STS.128 [R2], R12 ;  /* 0x0000000c02007388 */ /* 0x008fe20000000c00 */
[----:B------:R-:W-:Y:S06]  /*0620*/  BAR.SYNC.DEFER_BLOCKING 0x0 ;  /* 0x0000000000007b1d */ /* 0x000fec0000010000 */
[----:B------:R-:W0:Y:S04]  /*0630*/  LDS.128 R48, [R11+UR5] ;  /* 0x000000050b307984 */ /* 0x000e280008000c00 */
[----:B------:R-:W1:Y:S04]  /*0640*/  LDS.128 R44, [R11+UR5+0x100] ;  /* 0x000100050b2c7984 */ /* 0x000e680008000c00 */
[----:B------:R-:W2:Y:S04]  /*0650*/  LDS.128 R56, [R3+UR4] ;  /* 0x0000000403387984 */ /* 0x000ea80008000c00 */
[----:B------:R3:W4:Y:S01]  /*0660*/  LDS.128 R52, [R3+UR4+0x100] ;  /* 0x0001000403347984 */ /* 0x0007220008000c00 */
[----:B------:R-:W-:Y:S01]  /*0670*/  UMOV UR4, URZ ;  /* 0x000000ff00047c82 */ /* 0x000fe20008000000 */
[----:B---3--:R-:W-:-:S04]  /*0680*/  IADD3 R3, P0, PT, R8, 0x20, RZ ;  /* 0x0000002008037810 */ /* 0x008fc80007f1e0ff */
[----:B------:R-:W-:-:S09]  /*0690*/  IADD3.X R2, PT, PT, RZ, R9, RZ, P0, !PT ;  /* 0x00000009ff027210 */ /* 0x000fd200007fe4ff */
.L_x_1:
[----:B------:R-:W3:Y:S01]  /*06a0*/  S2R R0, SR_TID.X ;  /* 0x0000000000007919 */ /* 0x000ee20000002100 */
[-C--:B012---:R-:W-:Y:S01]  /*06b0*/  FFMA R102, R45, R56.reuse, R21 ;  /* 0x000000382d667223 */ /* 0x087fe20000000015 */
[-C--:B------:R-:W-:Y:S01]  /*06c0*/  FFMA R101, R44, R56.reuse, R20 ;  /* 0x000000382c657223 */ /* 0x080fe20000000014 */
[----:B------:R-:W-:Y:S01]  /*06d0*/  MOV R21, 0x400 ;  /* 0x0000040000157802 */ /* 0x000fe20000000f00 */
[----:B------:R-:W1:Y:S01]  /*06e0*/  S2R R9, SR_TID.Y ;  /* 0x0000000000097919 */ /* 0x000e620000002200 */
[-C--:B0-----:R-:W-:Y:S01]  /*06f0*/  FFMA R122, R48, R56.reuse, R16 ;  /* 0x00000038307a7223 */ /* 0x081fe20000000010 */
[-C--:B------:R-:W-:Y:S01]  /*0700*/  FFMA R103, R46, R56.reuse, R22 ;  /* 0x000000382e677223 */ /* 0x080fe20000000016 */
[----:B------:R-:W-:Y:S01]  /*0710*/  IADD3 R11, PT, PT, R21, 0x2000, RZ ;  /* 0x00002000150b7810 */ /* 0x000fe20007ffe0ff */
[----:B------:R-:W0:Y:S01]  /*0720*/  S2R R8, SR_CgaCtaId ;  /* 0x0000000000087919 */ /* 0x000e220000008800 */
[-C--:B------:R-:W-:Y:S01]  /*0730*/  FFMA R109, R49, R56.reuse, R17 ;  /* 0x00000038316d7223 */ /* 0x080fe20000000011 */
[-C--:B------:R-:W-:Y:S01]  /*0740*/  FFMA R108, R50, R56.reuse, R18 ;  /* 0x00000038326c7223 */ /* 0x080fe20000000012 */
[-C--:B------:R-:W-:Y:S01]  /*0750*/  FFMA R100, R51, R56.reuse, R19 ;  /* 0x0000003833647223 */ /* 0x080fe20000000013 */
[----:B------:R-:W-:Y:S01]  /*0760*/  FFMA R56, R47, R56, R23 ;  /* 0x000000382f387223 */ /* 0x000fe20000000017 */
[-C--:B------:R-:W-:Y:S01]  /*0770*/  FFMA R113, R44, R57.reuse, R28 ;  /* 0x000000392c717223 */ /* 0x080fe2000000001c */
[-C--:B------:R-:W-:Y:S01]  /*0780*/  FFMA R120, R48, R57.reuse, R24 ;  /* 0x0000003930787223 */ /* 0x080fe20000000018 */
[-C--:B------:R-:W-:Y:S01]  /*0790*/  FFMA R116, R49, R57.reuse, R25 ;  /* 0x0000003931747223 */ /* 0x080fe20000000019 */
[-C--:B------:R-:W-:Y:S01]  /*07a0*/  FFMA R110, R50, R57.reuse, R26 ;  /* 0x00000039326e7223 */ /* 0x080fe2000000001a */
[-C--:B------:R-:W-:Y:S01]  /*07b0*/  FFMA R115, R51, R57.reuse, R27 ;  /* 0x0000003933737223 */ /* 0x080fe2000000001b */
[-C--:B------:R-:W-:Y:S01]  /*07c0*/  FFMA R29, R45, R57.reuse, R29 ;  /* 0x000000392d1d7223 */ /* 0x080fe2000000001d */
[-C--:B------:R-:W-:Y:S01]  /*07d0*/  FFMA R30, R46, R57.reuse, R30 ;  /* 0x000000392e1e7223 */ /* 0x080fe2000000001e */
[----:B------:R-:W-:Y:S01]  /*07e0*/  FFMA R31, R47, R57, R31 ;  /* 0x000000392f1f7223 */ /* 0x000fe2000000001f */
[-C--:B------:R-:W-:Y:S01]  /*07f0*/  FFMA R40, R48, R59.reuse, R40 ;  /* 0x0000003b30287223 */ /* 0x080fe20000000028 */
[CC--:B------:R-:W-:Y:S01]  /*0800*/  FFMA R41, R49.reuse, R59.reuse, R41 ;  /* 0x0000003b31297223 */ /* 0x0c0fe20000000029 */
[-C--:B------:R-:W-:Y:S01]  /*0810*/  FFMA R42, R50, R59.reuse, R42 ;  /* 0x0000003b322a7223 */ /* 0x080fe2000000002a */
[-C--:B----4-:R-:W-:Y:S01]  /*0820*/  FFMA R64, R48, R52.reuse, R64 ;  /* 0x0000003430407223 */ /* 0x090fe20000000040 */
[-C--:B------:R-:W-:Y:S01]  /*0830*/  FFMA R65, R49, R52.reuse, R65 ;  /* 0x0000003431417223 */ /* 0x080fe20000000041 */
[-C--:B------:R-:W-:Y:S01]  /*0840*/  FFMA R66, R50, R52.reuse, R66 ;  /* 0x0000003432427223 */ /* 0x080fe20000000042 */
[-C--:B------:R-:W-:Y:S01]  /*0850*/  FFMA R67, R51, R52.reuse, R67 ;  /* 0x0000003433437223 */ /* 0x080fe20000000043 */
[-C--:B------:R-:W-:Y:S01]  /*0860*/  FFMA R68, R44, R52.reuse, R68 ;  /* 0x000000342c447223 */ /* 0x080fe20000000044 */
[-C--:B------:R-:W-:Y:S01]  /*0870*/  FFMA R69, R45, R52.reuse, R69 ;  /* 0x000000342d457223 */ /* 0x080fe20000000045 */
[-C--:B------:R-:W-:Y:S01]  /*0880*/  FFMA R70, R46, R52.reuse, R70 ;  /* 0x000000342e467223 */ /* 0x080fe20000000046 */
[----:B------:R-:W-:Y:S01]  /*0890*/  FFMA R71, R47, R52, R71 ;  /* 0x000000342f477223 */ /* 0x000fe20000000047 */
[----:B---3--:R-:W-:Y:S01]  /*08a0*/  SHF.L.U32 R10, R0, 0x4, RZ ;  /* 0x00000004000a7819 */ /* 0x008fe200000006ff */
[-C--:B------:R-:W-:Y:S01]  /*08b0*/  FFMA R118, R48, R58.reuse, R32 ;  /* 0x0000003a30767223 */ /* 0x080fe20000000020 */
[-C--:B------:R-:W-:Y:S01]  /*08c0*/  FFMA R33, R49, R58.reuse, R33 ;  /* 0x0000003a31217223 */ /* 0x080fe20000000021 */
[----:B------:R-:W-:Y:S01]  /*08d0*/  FFMA R34, R50, R58, R34 ;  /* 0x0000003a32227223 */ /* 0x000fe20000000022 */
[----:B-1----:R-:W-:Y:S01]  /*08e0*/  LEA R20, R9, R0, 0x4 ;  /* 0x0000000009147211 */ /* 0x002fe200078e20ff */
[C---:B------:R-:W-:Y:S01]  /*08f0*/  FFMA R57, R51.reuse, R58, R35 ;  /* 0x0000003a33397223 */ /* 0x040fe20000000023 */
[----:B------:R-:W-:Y:S01]  /*0900*/  LOP3.LUT R9, R10, 0x10, RZ, 0xc0, !PT ;  /* 0x000000100a097812 */ /* 0x000fe200078ec0ff */
[----:B------:R-:W-:Y:S01]  /*0910*/  FFMA R114, R51, R59, R43 ;  /* 0x0000003b33727223 */ /* 0x000fe2000000002b */
[----:B------:R-:W-:Y:S01]  /*0920*/  SHF.L.U32 R16, R20, 0x1, RZ ;  /* 0x0000000114107819 */ /* 0x000fe200000006ff */
[-C--:B------:R-:W-:Y:S01]  /*0930*/  FFMA R72, R48, R53.reuse, R72 ;  /* 0x0000003530487223 */ /* 0x080fe20000000048 */
[----:B------:R-:W-:Y:S01]  /*0940*/  SHF.L.U32 R10, R0, 0x3, RZ ;  /* 0x00000003000a7819 */ /* 0x000fe200000006ff */
[----:B------:R-:W-:Y:S01]  /*0950*/  FFMA R73, R49, R53, R73 ;  /* 0x0000003531497223 */ /* 0x000fe20000000049 */
[----:B0-----:R-:W-:Y:S01]  /*0960*/  LEA R21, R8, R21, 0x18 ;  /* 0x0000001508157211 */ /* 0x001fe200078ec0ff */
[----:B------:R-:W-:Y:S01]  /*0970*/  FFMA R74, R50, R53, R74 ;  /* 0x00000035324a7223 */ /* 0x000fe2000000004a */
[----:B------:R-:W-:Y:S01]  /*0980*/  LEA R22, R8, R11, 0x18 ;  /* 0x0000000b08167211 */ /* 0x000fe200078ec0ff */
[----:B------:R-:W-:Y:S01]  /*0990*/  FFMA R75, R51, R53, R75 ;  /* 0x00000035334b7223 */ /* 0x000fe2000000004b */
[----:B------:R-:W-:Y:S01]  /*09a0*/  LOP3.LUT R9, R9, 0x20, R16, 0xf8, !PT ;  /* 0x0000002009097812 */ /* 0x000fe200078ef810 */
[-C--:B------:R-:W-:Y:S01]  /*09b0*/  FFMA R80, R48, R54.reuse, R80 ;  /* 0x0000003630507223 */ /* 0x080fe20000000050 */
[----:B------:R-:W-:Y:S01]  /*09c0*/  SHF.L.U32 R8, R4, 0xc, RZ ;  /* 0x0000000c04087819 */ /* 0x000fe200000006ff */
[-C--:B------:R-:W-:Y:S01]  /*09d0*/  FFMA R81, R49, R54.reuse, R81 ;  /* 0x0000003631517223 */ /* 0x080fe20000000051 */
[----:B------:R-:W-:Y:S01]  /*09e0*/  LOP3.LUT R11, R10, 0x70, RZ, 0xc0, !PT ;  /* 0x000000700a0b7812 */ /* 0x000fe200078ec0ff */
[-C--:B------:R-:W-:Y:S01]  /*09f0*/  FFMA R82, R50, R54.reuse, R82 ;  /* 0x0000003632527223 */ /* 0x080fe20000000052 */
[----:B------:R-:W-:Y:S01]  /*0a00*/  LOP3.LUT R9, R9, 0xc0, R16, 0xf8, !PT ;  /* 0x000000c009097812 */ /* 0x000fe200078ef810 */
[----:B------:R-:W-:Y:S01]  /*0a10*/  FFMA R83, R51, R54, R83 ;  /* 0x0000003633537223 */ /* 0x000fe20000000053 */
[----:B------:R-:W-:Y:S01]  /*0a20*/  LOP3.LUT R8, R8, 0x1000, RZ, 0x3c, !PT ;  /* 0x0000100008087812 */ /* 0x000fe200078e3cff */
[-C--:B------:R-:W-:Y:S01]  /*0a30*/  FFMA R88, R48, R55.reuse, R88 ;  /* 0x0000003730587223 */ /* 0x080fe20000000058 */
[----:B------:R-:W-:Y:S01]  /*0a40*/  LOP3.LUT R11, R11, 0x7f80, R20, 0xf8, !PT ;  /* 0x00007f800b0b7812 */ /* 0x000fe200078ef814 */
[-C--:B------:R-:W-:Y:S01]  /*0a50*/  FFMA R89, R49, R55.reuse, R89 ;  /* 0x0000003731597223 */ /* 0x080fe20000000059 */
[----:B------:R-:W-:Y:S01]  /*0a60*/  IADD3 R23, PT, PT, R9, R22, R8 ;  /* 0x0000001609177210 */ /* 0x000fe20007ffe008 */
[----:B------:R-:W-:Y:S01]  /*0a70*/  FFMA R52, R50, R55, R90 ;  /* 0x0000003732347223 */ /* 0x000fe2000000005a */
[----:B------:R-:W-:Y:S01]  /*0a80*/  IADD3 R28, PT, PT, R11, R21, R8 ;  /* 0x000000150b1c7210 */ /* 0x000fe20007ffe008 */
[----:B------:R-:W-:Y:S01]  /*0a90*/  FFMA R91, R51, R55, R91 ;  /* 0x00000037335b7223 */ /* 0x000fe2000000005b */
[-C--:B------:R-:W-:Y:S01]  /*0aa0*/  FFMA R107, R44, R59.reuse, R60 ;  /* 0x0000003b2c6b7223 */ /* 0x080fe2000000003c */
[----:B------:R-:W-:Y:S01]  /*0ab0*/  LDS.128 R16, [R23+0x200] ;  /* 0x0002000017107984 */ /* 0x000fe20000000c00 */
[CC--:B------:R-:W-:Y:S01]  /*0ac0*/  FFMA R106, R45.reuse, R59.reuse, R61 ;  /* 0x0000003b2d6a7223 */ /* 0x0c0fe2000000003d */
[-C--:B------:R-:W-:Y:S01]  /*0ad0*/  FFMA R105, R46, R59.reuse, R62 ;  /* 0x0000003b2e697223 */ /* 0x080fe2000000003e */
[-C--:B------:R-:W-:Y:S01]  /*0ae0*/  FFMA R112, R44, R58.reuse, R36 ;  /* 0x0000003a2c707223 */ /* 0x080fe20000000024 */
[----:B------:R-:W0:Y:S01]  /*0af0*/  LDS.128 R8, [R28+0x200] ;  /* 0x000200001c087984 */ /* 0x000e220000000c00 */
[-C--:B------:R-:W-:Y:S01]  /*0b00*/  FFMA R37, R45, R58.reuse, R37 ;  /* 0x0000003a2d257223 */ /* 0x080fe20000000025 */
[-C--:B------:R-:W-:Y:S01]  /*0b10*/  FFMA R38, R46, R58.reuse, R38 ;  /* 0x0000003a2e267223 */ /* 0x080fe20000000026 */
[C---:B------:R-:W-:Y:S01]  /*0b20*/  FFMA R39, R47.reuse, R58, R39 ;  /* 0x0000003a2f277223 */ /* 0x040fe20000000027 */
[----:B------:R-:W1:Y:S01]  /*0b30*/  LDS.128 R24, [R28+0x300] ;  /* 0x000300001c187984 */ /* 0x000e620000000c00 */
[----:B------:R-:W-:Y:S01]  /*0b40*/  FFMA R104, R47, R59, R63 ;  /* 0x0000003b2f687223 */ /* 0x000fe2000000003f */
[-C--:B------:R-:W-:Y:S01]  /*0b50*/  FFMA R76, R44, R53.reuse, R76 ;  /* 0x000000352c4c7223 */ /* 0x080fe2000000004c */
[-C--:B------:R-:W-:Y:S01]  /*0b60*/  FFMA R77, R45, R53.reuse, R77 ;  /* 0x000000352d4d7223 */ /* 0x080fe2000000004d */
[----:B------:R-:W2:Y:S01]  /*0b70*/  LDS.128 R48, [R23+0x300] ;  /* 0x0003000017307984 */ /* 0x000ea20000000c00 */
[-C--:B------:R-:W-:Y:S01]  /*0b80*/  FFMA R78, R46, R53.reuse, R78 ;  /* 0x000000352e4e7223 */ /* 0x080fe2000000004e */
[----:B------:R-:W-:Y:S01]  /*0b90*/  FFMA R79, R47, R53, R79 ;  /* 0x000000352f4f7223 */ /* 0x000fe2000000004f */
[-C--:B------:R-:W-:Y:S01]  /*0ba0*/  FFMA R84, R44, R54.reuse, R84 ;  /* 0x000000362c547223 */ /* 0x080fe20000000054 */
[-C--:B------:R-:W-:Y:S01]  /*0bb0*/  FFMA R85, R45, R54.reuse, R85 ;  /* 0x000000362d557223 */ /* 0x080fe20000000055 */
[-C--:B------:R-:W-:Y:S01]  /*0bc0*/  FFMA R86, R46, R54.reuse, R86 ;  /* 0x000000362e567223 */ /* 0x080fe20000000056 */
[----:B------:R-:W-:Y:S01]  /*0bd0*/  FFMA R87, R47, R54, R87 ;  /* 0x000000362f577223 */ /* 0x000fe20000000057 */
[-C--:B------:R-:W-:Y:S01]  /*0be0*/  FFMA R111, R44, R55.reuse, R96 ;  /* 0x000000372c6f7223 */ /* 0x080fe20000000060 */
[-C--:B------:R-:W-:Y:S01]  /*0bf0*/  FFMA R119, R45, R55.reuse, R97 ;  /* 0x000000372d777223 */ /* 0x080fe20000000061 */
[-C--:B------:R-:W-:Y:S01]  /*0c00*/  FFMA R121, R46, R55.reuse, R98 ;  /* 0x000000372e797223 */ /* 0x080fe20000000062 */
[----:B------:R-:W-:Y:S01]  /*0c10*/  FFMA R123, R47, R55, R99 ;  /* 0x000000372f7b7223 */ /* 0x000fe20000000063 */
[----:B------:R-:W-:Y:S01]  /*0c20*/  UIADD3 UR4, UPT, UPT, UR4, 0x8, URZ ;  /* 0x0000000804047890 */ /* 0x000fe2000fffe0ff */
[----:B------:R-:W-:Y:S01]  /*0c30*/  LDS.128 R44, [R28+0x400] ;  /* 0x000400001c2c7984 */ /* 0x000fe20000000c00 */
[C---:B0-----:R-:W-:Y:S01]  /*0c40*/  FFMA R62, R11.reuse, R16, R40 ;  /* 0x000000100b3e7223 */ /* 0x041fe20000000028 */
[CC--:B------:R-:W-:Y:S01]  /*0c50*/  FFMA R61, R11.reuse, R17.reuse, R41 ;  /* 0x000000110b3d7223 */ /* 0x0c0fe20000000029 */
[----:B------:R-:W-:Y:S01]  /*0c60*/  FFMA R60, R11, R18, R42 ;  /* 0x000000120b3c7223 */ /* 0x000fe2000000002a */
[-C--:B------:R-:W-:Y:S01]  /*0c70*/  FFMA R122, R8, R16.reuse, R122 ;  /* 0x00000010087a7223 */ /* 0x080fe2000000007a */
[----:B------:R-:W0:Y:S01]  /*0c80*/  LDS.128 R40, [R23+0x400] ;  /* 0x0004000017287984 */ /* 0x000e220000000c00 */
[-C--:B------:R-:W-:Y:S01]  /*0c90*/  FFMA R120, R9, R16.reuse, R120 ;  /* 0x0000001009787223 */ /* 0x080fe20000000078 */
[-C--:B------:R-:W-:Y:S01]  /*0ca0*/  FFMA R118, R10, R16.reuse, R118 ;  /* 0x000000100a767223 */ /* 0x080fe20000000076 */
[-C--:B-1----:R-:W-:Y:S01]  /*0cb0*/  FFMA R64, R24, R16.reuse, R64 ;  /* 0x0000001018407223 */ /* 0x082fe20000000040 */
[-C--:B------:R-:W-:Y:S01]  /*0cc0*/  FFMA R72, R25, R16.reuse, R72 ;  /* 0x0000001019487223 */ /* 0x080fe20000000048 */
[-C--:B------:R-:W-:Y:S01]  /*0cd0*/  FFMA R80, R26, R16.reuse, R80 ;  /* 0x000000101a507223 */ /* 0x080fe20000000050 */
[----:B------:R-:W-:Y:S01]  /*0ce0*/  FFMA R117, R27, R16, R88 ;  /* 0x000000101b757223 */ /* 0x000fe20000000058 */
[C---:B------:R-:W-:Y:S01]  /*0cf0*/  FFMA R16, R10.reuse, R17, R33 ;  /* 0x000000110a107223 */ /* 0x040fe20000000021 */
[C---:B------:R-:W-:Y:S01]  /*0d00*/  FFMA R53, R10.reuse, R18, R34 ;  /* 0x000000120a357223 */ /* 0x040fe20000000022 */
[----:B------:R-:W-:Y:S01]  /*0d10*/  FFMA R96, R10, R19, R57 ;  /* 0x000000130a607223 */ /* 0x000fe20000000039 */
[----:B------:R-:W1:Y:S01]  /*0d20*/  LDS.128 R32, [R28+0x500] ;  /* 0x000500001c207984 */ /* 0x000e620000000c00 */
[-C--:B------:R-:W-:Y:S01]  /*0d30*/  FFMA R59, R8, R17.reuse, R109 ;  /* 0x00000011083b7223 */ /* 0x080fe2000000006d */
[-C--:B------:R-:W-:Y:S01]  /*0d40*/  FFMA R58, R9, R17.reuse, R116 ;  /* 0x00000011093a7223 */ /* 0x080fe20000000074 */
[-C--:B------:R-:W-:Y:S01]  /*0d50*/  FFMA R65, R24, R17.reuse, R65 ;  /* 0x0000001118417223 */ /* 0x080fe20000000041 */
[-C--:B------:R-:W-:Y:S01]  /*0d60*/  FFMA R73, R25, R17.reuse, R73 ;  /* 0x0000001119497223 */ /* 0x080fe20000000049 */
[----:B------:R-:W-:Y:S01]  /*0d70*/  FFMA R81, R26, R17, R81 ;  /* 0x000000111a517223 */ /* 0x000fe20000000051 */
[C---:B--2---:R-:W-:Y:S01]  /*0d80*/  FFMA R99, R10.reuse, R49, R37 ;  /* 0x000000310a637223 */ /* 0x044fe20000000025 */
[C---:B------:R-:W-:Y:S01]  /*0d90*/  FFMA R98, R10.reuse, R50, R38 ;  /* 0x000000320a627223 */ /* 0x040fe20000000026 */
[----:B------:R-:W-:Y:S01]  /*0da0*/  FFMA R97, R10, R51, R39 ;  /* 0x000000330a617223 */ /* 0x000fe20000000027 */
[----:B------:R-:W-:Y:S01]  /*0db0*/  FFMA R17, R27, R17, R89 ;  /* 0x000000111b117223 */ /* 0x000fe20000000059 */
[----:B------:R-:W2:Y:S01]  /*0dc0*/  LDS.128 R36, [R23+0x500] ;  /* 0x0005000017247984 */ /* 0x000ea20000000c00 */
        /* <DEDUP_REMOVED lines=19> */
[----:B0-----:R-:W-:Y:S01]  /*0f00*/  FFMA R49, R46, R43, R96 ;  /* 0x0000002b2e317223 */ /* 0x001fe20000000060 */
[----:B------:R-:W-:Y:S01]  /*0f10*/  FFMA R91, R27, R19, R91 ;  /* 0x000000131b5b7223 */ /* 0x000fe2000000005b */
[----:B------:R-:W0:Y:S01]  /*0f20*/  LDC R96, c[0x0][0x3a0] ;  /* 0x0000e800ff607b82 */ /* 0x000e220000000800 */
[C---:B------:R-:W-:Y:S01]  /*0f30*/  FFMA R90, R8.reuse, R48, R101 ;  /* 0x00000030085a7223 */ /* 0x040fe20000000065 */
[C---:B------:R-:W-:Y:S01]  /*0f40*/  FFMA R63, R8.reuse, R50, R103 ;  /* 0x00000032083f7223 */ /* 0x040fe20000000067 */
[-C--:B------:R-:W-:Y:S01]  /*0f50*/  FFMA R88, R8, R51.reuse, R56 ;  /* 0x0000003308587223 */ /* 0x080fe20000000038 */
[C---:B------:R-:W-:Y:S01]  /*0f60*/  FFMA R113, R9.reuse, R48, R113 ;  /* 0x0000003009717223 */ /* 0x040fe20000000071 */
[C---:B------:R-:W-:Y:S01]  /*0f70*/  FFMA R30, R9.reuse, R50, R30 ;  /* 0x00000032091e7223 */ /* 0x040fe2000000001e */
[-C--:B------:R-:W-:Y:S01]  /*0f80*/  FFMA R31, R9, R51.reuse, R31 ;  /* 0x00000033091f7223 */ /* 0x080fe2000000001f */
[-C--:B------:R-:W-:Y:S01]  /*0f90*/  FFMA R112, R10, R48.reuse, R112 ;  /* 0x000000300a707223 */ /* 0x080fe20000000070 */
[C---:B------:R-:W-:Y:S01]  /*0fa0*/  FFMA R107, R11.reuse, R48, R107 ;  /* 0x000000300b6b7223 */ /* 0x040fe2000000006b */
[C---:B------:R-:W-:Y:S01]  /*0fb0*/  FFMA R105, R11.reuse, R50, R105 ;  /* 0x000000320b697223 */ /* 0x040fe20000000069 */
        /* <DEDUP_REMOVED lines=12> */
[----:B------:R-:W-:Y:S01]  /*1080*/  FFMA R100, R27, R51, R123 ;  /* 0x000000331b647223 */ /* 0x000fe2000000007b */
[-C--:B------:R-:W-:Y:S01]  /*1090*/  FFMA R111, R44, R40.reuse, R122 ;  /* 0x000000282c6f7223 */ /* 0x080fe2000000007a */
[-C--:B------:R-:W-:Y:S01]  /*10a0*/  FFMA R110, R45, R40.reuse, R120 ;  /* 0x000000282d6e7223 */ /* 0x080fe20000000078 */
[-C--:B------:R-:W-:Y:S01]  /*10b0*/  FFMA R109, R46, R40.reuse, R118 ;  /* 0x000000282e6d7223 */ /* 0x080fe20000000076 */
[-C--:B------:R-:W-:Y:S01]  /*10c0*/  FFMA R62, R47, R40.reuse, R62 ;  /* 0x000000282f3e7223 */ /* 0x080fe2000000003e */
[-C--:B-1----:R-:W-:Y:S01]  /*10d0*/  FFMA R64, R32, R40.reuse, R64 ;  /* 0x0000002820407223 */ /* 0x082fe20000000040 */
        /* <DEDUP_REMOVED lines=25> */
[----:B------:R-:W-:Y:S01]  /*1270*/  FFMA R48, R35, R43, R91 ;  /* 0x0000002b23307223 */ /* 0x000fe2000000005b */
[----:B------:R-:W-:Y:S01]  /*1280*/  LDS.128 R8, [R28+0x600] ;  /* 0x000600001c087984 */ /* 0x000fe20000000c00 */
[----:B0-----:R-:W-:Y:S01]  /*1290*/  ISETP.LE.AND P0, PT, R96, UR4, PT ;  /* 0x0000000460007c0c */ /* 0x001fe2000bf03270 */
[C---:B--2---:R-:W-:Y:S01]  /*12a0*/  FFMA R90, R44.reuse, R36, R90 ;  /* 0x000000242c5a7223 */ /* 0x044fe2000000005a */
[C---:B------:R-:W-:Y:S01]  /*12b0*/  FFMA R89, R44.reuse, R37, R89 ;  /* 0x000000252c597223 */ /* 0x040fe20000000059 */
[----:B------:R-:W0:Y:S01]  /*12c0*/  LDS.128 R16, [R23+0x600] ;  /* 0x0006000017107984 */ /* 0x000e220000000c00 */
[C---:B------:R-:W-:Y:S01]  /*12d0*/  FFMA R63, R44.reuse, R38, R63 ;  /* 0x000000262c3f7223 */ /* 0x040fe2000000003f */
[----:B------:R-:W-:Y:S01]  /*12e0*/  FFMA R88, R44, R39, R88 ;  /* 0x000000272c587223 */ /* 0x000fe20000000058 */
[C---:B------:R-:W-:Y:S01]  /*12f0*/  FFMA R113, R45.reuse, R36, R113 ;  /* 0x000000242d717223 */ /* 0x040fe20000000071 */
[----:B------:R-:W1:Y:S01]  /*1300*/  LDS.128 R40, [R28+0x700] ;  /* 0x000700001c287984 */ /* 0x000e620000000c00 */
[C---:B------:R-:W-:Y:S01]  /*1310*/  FFMA R29, R45.reuse, R37, R29 ;  /* 0x000000252d1d7223 */ /* 0x040fe2000000001d */
[C---:B------:R-:W-:Y:S01]  /*1320*/  FFMA R30, R45.reuse, R38, R30 ;  /* 0x000000262d1e7223 */ /* 0x040fe2000000001e */
[----:B------:R-:W-:Y:S01]  /*1330*/  FFMA R31, R45, R39, R31 ;  /* 0x000000272d1f7223 */ /* 0x000fe2000000001f */
[----:B------:R-:W2:Y:S01]  /*1340*/  LDS.128 R24, [R23+0x700] ;  /* 0x0007000017187984 */ /* 0x000ea20000000c00 */
[C---:B------:R-:W-:Y:S01]  /*1350*/  FFMA R112, R46.reuse, R36, R112 ;  /* 0x000000242e707223 */ /* 0x040fe20000000070 */
[C---:B------:R-:W-:Y:S01]  /*1360*/  FFMA R99, R46.reuse, R37, R99 ;  /* 0x000000252e637223 */ /* 0x040fe20000000063 */
[C---:B------:R-:W-:Y:S01]  /*1370*/  FFMA R98, R46.reuse, R38, R98 ;  /* 0x000000262e627223 */ /* 0x040fe20000000062 */
[----:B------:R-:W3:Y:S01]  /*1380*/  @!P0 S2R R44, SR_CTAID.X ;  /* 0x00000000002c8919 */ /* 0x000ee20000002500 */
[----:B------:R-:W-:Y:S01]  /*1390*/  FFMA R97, R46, R39, R97 ;  /* 0x000000272e617223 */ /* 0x000fe20000000061 */
[C---:B------:R-:W-:Y:S01]  /*13a0*/  FFMA R107, R47.reuse, R36, R107 ;  /* 0x000000242f6b7223 */ /* 0x040fe2000000006b */
[C---:B------:R-:W-:Y:S01]  /*13b0*/  FFMA R106, R47.reuse, R37, R106 ;  /* 0x000000252f6a7223 */ /* 0x040fe2000000006a */
[C---:B------:R-:W-:Y:S01]  /*13c0*/  FFMA R105, R47.reuse, R38, R105 ;  /* 0x000000262f697223 */ /* 0x040fe20000000069 */
        /* <DEDUP_REMOVED lines=17> */
[----:B------:R-:W4:Y:S01]  /*14e0*/  @!P0 LDC.64 R46, c[0x0][0x388] ;  /* 0x0000e200ff2e8b82 */ /* 0x000f220000000a00 */
[----:B------:R-:W-:Y:S04]  /*14f0*/  LDS.128 R32, [R28+0x800] ;  /* 0x000800001c207984 */ /* 0x000fe80000000c00 */
[----:B------:R-:W4:Y:S01]  /*1500*/  LDS.128 R36, [R23+0x800] ;  /* 0x0008000017247984 */ /* 0x000f220000000c00 */
[-C--:B0-----:R-:W-:Y:S01]  /*1510*/  FFMA R111, R8, R16.reuse, R111 ;  /* 0x00000010086f7223 */ /* 0x081fe2000000006f */
        /* <DEDUP_REMOVED lines=31> */
[C---:B--2---:R-:W-:Y:S01]  /*1710*/  FFMA R113, R9.reuse, R24, R113 ;  /* 0x0000001809717223 */ /* 0x044fe20000000071 */
[----:B------:R-:W0:Y:S01]  /*1720*/  LDS.128 R16, [R28+0x900] ;  /* 0x000900001c107984 */ /* 0x000e220000000c00 */
[C---:B------:R-:W-:Y:S01]  /*1730*/  FFMA R29, R9.reuse, R25, R29 ;  /* 0x00000019091d7223 */ /* 0x040fe2000000001d */
[C---:B------:R-:W-:Y:S01]  /*1740*/  FFMA R30, R9.reuse, R26, R30 ;  /* 0x0000001a091e7223 */ /* 0x040fe2000000001e */
[----:B------:R-:W-:Y:S01]  /*1750*/  FFMA R31, R9, R27, R31 ;  /* 0x0000001b091f7223 */ /* 0x000fe2000000001f */
[----:B---3--:R-:W-:Y:S01]  /*1760*/  @!P0 SHF.L.U32 R9, R44, 0x7, RZ ;  /* 0x000000072c098819 */ /* 0x008fe200000006ff */
[C---:B------:R-:W-:Y:S01]  /*1770*/  FFMA R68, R40.reuse, R24, R68 ;  /* 0x0000001828447223 */ /* 0x040fe20000000044 */
[C---:B------:R-:W-:Y:S01]  /*1780*/  FFMA R69, R40.reuse, R25, R69 ;  /* 0x0000001928457223 */ /* 0x040fe20000000045 */
[C---:B------:R-:W-:Y:S01]  /*1790*/  FFMA R70, R40.reuse, R26, R70 ;  /* 0x0000001a28467223 */ /* 0x040fe20000000046 */
[----:B------:R-:W-:Y:S01]  /*17a0*/  FFMA R71, R40, R27, R71 ;  /* 0x0000001b28477223 */ /* 0x000fe20000000047 */
[----:B----4-:R-:W-:-:S04]  /*17b0*/  @!P0 IMAD.WIDE.U32 R46, R9, 0x4, R46 ;  /* 0x00000004092e8825 */ /* 0x010fc800078e002e */
        /* <DEDUP_REMOVED lines=16> */
[----:B------:R-:W-:Y:S01]  /*18c0*/  @!P0 IMAD.WIDE R46, R7, 0x4, R46 ;  /* 0x00000004072e8825 */ /* 0x000fe200078e022e */
[----:B------:R-:W-:Y:S01]  /*18d0*/  @!P0 MOV R40, R3 ;  /* 0x0000000300288202 */ /* 0x000fe20000000f00 */
[----:B------:R-:W1:Y:S01]  /*18e0*/  LDS.128 R8, [R23+0x900] ;  /* 0x0009000017087984 */ /* 0x000e620000000c00 */
[----:B------:R-:W-:Y:S01]  /*18f0*/  @!P0 MOV R41, R2 ;  /* 0x0000000200298202 */ /* 0x000fe20000000f00 */
[C---:B------:R-:W-:Y:S01]  /*1900*/  FFMA R84, R42.reuse, R24, R84 ;  /* 0x000000182a547223 */ /* 0x040fe20000000054 */
[C---:B------:R-:W-:Y:S01]  /*1910*/  FFMA R85, R42.reuse, R25, R85 ;  /* 0x000000192a557223 */ /* 0x040fe20000000055 */
[C---:B------:R-:W-:Y:S01]  /*1920*/  FFMA R86, R42.reuse, R26, R86 ;  /* 0x0000001a2a567223 */ /* 0x040fe20000000056 */
[----:B------:R-:W-:Y:S01]  /*1930*/  FFMA R87, R42, R27, R87 ;  /* 0x0000001b2a577223 */ /* 0x000fe20000000057 */
[C---:B------:R-:W-:Y:S01]  /*1940*/  FFMA R103, R43.reuse, R24, R103 ;  /* 0x000000182b677223 */ /* 0x040fe20000000067 */
[----:B-----5:R2:W5:Y:S01]  /*1950*/  @!P0 LDG.E.128.CONSTANT R92, desc[UR8][R40.64] ;  /* 0x00000008285c8981 */ /* 0x020562000c1e9d00 */
[C---:B------:R-:W-:Y:S01]  /*1960*/  FFMA R102, R43.reuse, R25, R102 ;  /* 0x000000192b667223 */ /* 0x040fe20000000066 */
[C---:B------:R-:W-:Y:S01]  /*1970*/  FFMA R101, R43.reuse, R26, R101 ;  /* 0x0000001a2b657223 */ /* 0x040fe20000000065 */
[----:B------:R-:W-:Y:S01]  /*1980*/  FFMA R100, R43, R27, R100 ;  /* 0x0000001b2b647223 */ /* 0x000fe20000000064 */
[----:B------:R3:W5:Y:S01]  /*1990*/  @!P0 LDG.E.128.CONSTANT R12, desc[UR8][R46.64] ;  /* 0x000000082e0c8981 */ /* 0x000762000c1e9d00 */
[-C--:B------:R-:W-:Y:S01]  /*19a0*/  FFMA R111, R32, R36.reuse, R111 ;  /* 0x00000024206f7223 */ /* 0x080fe2000000006f */
[-C--:B------:R-:W-:Y:S01]  /*19b0*/  FFMA R110, R33, R36.reuse, R110 ;  /* 0x00000024216e7223 */ /* 0x080fe2000000006e */
[-C--:B------:R-:W-:Y:S01]  /*19c0*/  FFMA R109, R34, R36.reuse, R109 ;  /* 0x00000024226d7223 */ /* 0x080fe2000000006d */
[-C--:B------:R-:W-:Y:S01]  /*19d0*/  FFMA R62, R35, R36.reuse, R62 ;  /* 0x00000024233e7223 */ /* 0x080fe2000000003e */
[-C--:B0-----:R-:W-:Y:S01]  /*19e0*/  FFMA R64, R16, R36.reuse, R64 ;  /* 0x0000002410407223 */ /* 0x081fe20000000040 */
        /* <DEDUP_REMOVED lines=20> */
[-C--:B------:R-:W-:Y:S01]  /*1b30*/  FFMA R51, R32, R39.reuse, R51 ;  /* 0x0000002720337223 */ /* 0x080fe20000000033 */
[-C--:B------:R-:W-:Y:S01]  /*1b40*/  FFMA R50, R33, R39.reuse, R50 ;  /* 0x0000002721327223 */ /* 0x080fe20000000032 */
[-C--:B------:R-:W-:Y:S01]  /*1b50*/  FFMA R49, R34, R39.reuse, R49 ;  /* 0x0000002722317223 */ /* 0x080fe20000000031 */
[----:B--2---:R-:W-:Y:S01]  /*1b60*/  LDS.128 R40, [R28+0xb00] ;  /* 0x000b00001c287984 */ /* 0x004fe20000000c00 */
[-C--:B------:R-:W-:Y:S01]  /*1b70*/  FFMA R114, R35, R39.reuse, R114 ;  /* 0x0000002723727223 */ /* 0x080fe20000000072 */
[-C--:B------:R-:W-:Y:S01]  /*1b80*/  FFMA R67, R16, R39.reuse, R67 ;  /* 0x0000002710437223 */ /* 0x080fe20000000043 */
[-C--:B------:R-:W-:Y:S01]  /*1b90*/  FFMA R75, R17, R39.reuse, R75 ;  /* 0x00000027114b7223 */ /* 0x080fe2000000004b */
[----:B---3--:R-:W0:Y:S01]  /*1ba0*/  LDS.128 R44, [R23+0xa00] ;  /* 0x000a0000172c7984 */ /* 0x008e220000000c00 */
[-C--:B------:R-:W-:Y:S01]  /*1bb0*/  FFMA R83, R18, R39.reuse, R83 ;  /* 0x0000002712537223 */ /* 0x080fe20000000053 */
[----:B------:R-:W-:Y:S01]  /*1bc0*/  FFMA R48, R19, R39, R48 ;  /* 0x0000002713307223 */ /* 0x000fe20000000030 */
[C---:B-1----:R-:W-:Y:S01]  /*1bd0*/  FFMA R90, R32.reuse, R8, R90 ;  /* 0x00000008205a7223 */ /* 0x042fe2000000005a */
[----:B------:R-:W1:Y:S01]  /*1be0*/  LDS.128 R36, [R23+0xb00] ;  /* 0x000b000017247984 */ /* 0x000e620000000c00 */
        /* <DEDUP_REMOVED lines=31> */
[----:B------:R-:W-:Y:S01]  /*1de0*/  LDS.128 R32, [R28+0xc00] ;  /* 0x000c00001c207984 */ /* 0x000fe20000000c00 */
[----:B------:R-:W-:-:S02]  /*1df0*/  ISETP.LE.AND P1, PT, R96, UR4, PT ;  /* 0x0000000460007c0c */ /* 0x000fc4000bf23270 */
[----:B------:R-:W-:Y:S01]  /*1e00*/  ISETP.LE.AND P0, PT, R96, UR4, PT ;  /* 0x0000000460007c0c */ /* 0x000fe2000bf03270 */
[----:B------:R-:W-:Y:S01]  /*1e10*/  LDS.128 R16, [R28+0xd00] ;  /* 0x000d00001c107984 */ /* 0x000fe20000000c00 */
[-C--:B0-----:R-:W-:Y:S01]  /*1e20*/  FFMA R111, R24, R44.reuse, R111 ;  /* 0x0000002c186f7223 */ /* 0x081fe2000000006f */
[-C--:B------:R-:W-:Y:S01]  /*1e30*/  FFMA R110, R25, R44.reuse, R110 ;  /* 0x0000002c196e7223 */ /* 0x080fe2000000006e */
[-C--:B------:R-:W-:Y:S01]  /*1e40*/  FFMA R109, R26, R44.reuse, R109 ;  /* 0x0000002c1a6d7223 */ /* 0x080fe2000000006d */
[----:B------:R-:W0:Y:S01]  /*1e50*/  LDS.128 R8, [R23+0xc00] ;  /* 0x000c000017087984 */ /* 0x000e220000000c00 */
        /* <DEDUP_REMOVED lines=29> */
[C---:B-1----:R-:W-:Y:S01]  /*2030*/  FFMA R47, R24.reuse, R36, R90 ;  /* 0x00000024182f7223 */ /* 0x042fe2000000005a */
        /* <DEDUP_REMOVED lines=32> */
[-C--:B0-----:R-:W-:Y:S01]  /*2240*/  FFMA R111, R32, R8.reuse, R111 ;  /* 0x00000008206f7223 */ /* 0x081fe2000000006f */
        /* <DEDUP_REMOVED lines=32> */
[C---:B-1----:R-:W-:Y:S01]  /*2450*/  FFMA R37, R34.reuse, R25, R99 ;  /* 0x0000001922257223 */ /* 0x042fe20000000063 */
[C---:B------:R-:W-:Y:S01]  /*2460*/  FFMA R38, R34.reuse, R26, R98 ;  /* 0x0000001a22267223 */ /* 0x040fe20000000062 */
[-C--:B------:R-:W-:Y:S01]  /*2470*/  FFMA R39, R34, R27.reuse, R97 ;  /* 0x0000001b22277223 */ /* 0x080fe20000000061 */
[----:B------:R-:W0:Y:S01]  /*2480*/  LDS.128 R88, [R23+0xe00] ;  /* 0x000e000017587984 */ /* 0x000e220000000c00 */
[-C--:B------:R-:W-:Y:S01]  /*2490*/  FFMA R44, R32, R27.reuse, R44 ;  /* 0x0000001b202c7223 */ /* 0x080fe2000000002c */
[----:B------:R-:W-:Y:S01]  /*24a0*/  FFMA R31, R33, R27, R31 ;  /* 0x0000001b211f7223 */ /* 0x000fe2000000001f */
[C---:B------:R-:W-:Y:S01]  /*24b0*/  FFMA R107, R35.reuse, R24, R107 ;  /* 0x00000018236b7223 */ /* 0x040fe2000000006b */
[----:B------:R1:W2:Y:S01]  /*24c0*/  LDS.128 R8, [R28+0xf00] ;  /* 0x000f00001c087984 */ /* 0x0002a20000000c00 */
[C---:B------:R-:W-:Y:S01]  /*24d0*/  FFMA R106, R35.reuse, R25, R106 ;  /* 0x00000019236a7223 */ /* 0x040fe2000000006a */
[C---:B------:R-:W-:Y:S01]  /*24e0*/  FFMA R105, R35.reuse, R26, R105 ;  /* 0x0000001a23697223 */ /* 0x040fe20000000069 */
[-C--:B------:R-:W-:Y:S01]  /*24f0*/  FFMA R104, R35, R27.reuse, R104 ;  /* 0x0000001b23687223 */ /* 0x080fe20000000068 */
[----:B------:R3:W4:Y:S01]  /*2500*/  LDS.128 R96, [R23+0xf00] ;  /* 0x000f000017607984 */ /* 0x0007220000000c00 */
[-C--:B------:R-:W-:Y:S01]  /*2510*/  FFMA R71, R16, R27.reuse, R71 ;  /* 0x0000001b10477223 */ /* 0x080fe20000000047 */
[-C--:B------:R-:W-:Y:S01]  /*2520*/  FFMA R79, R17, R27.reuse, R79 ;  /* 0x0000001b114f7223 */ /* 0x080fe2000000004f */
[----:B------:R-:W-:Y:S01]  /*2530*/  FFMA R87, R18, R27, R87 ;  /* 0x0000001b12577223 */ /* 0x000fe20000000057 */
[C---:B------:R-:W-:Y:S01]  /*2540*/  FFMA R103, R19.reuse, R24, R103 ;  /* 0x0000001813677223 */ /* 0x040fe20000000067 */
[C---:B------:R-:W-:Y:S01]  /*2550*/  FFMA R102, R19.reuse, R25, R102 ;  /* 0x0000001913667223 */ /* 0x040fe20000000066 */
[C---:B------:R-:W-:Y:S01]  /*2560*/  FFMA R101, R19.reuse, R26, R101 ;  /* 0x0000001a13657223 */ /* 0x040fe20000000065 */
[----:B------:R-:W-:Y:S01]  /*2570*/  FFMA R100, R19, R27, R100 ;  /* 0x0000001b13647223 */ /* 0x000fe20000000064 */
[C---:B------:R-:W-:Y:S01]  /*2580*/  FFMA R47, R32.reuse, R24, R47 ;  /* 0x00000018202f7223 */ /* 0x040fe2000000002f */
[CC--:B------:R-:W-:Y:S01]  /*2590*/  FFMA R46, R32.reuse, R25.reuse, R46 ;  /* 0x00000019202e7223 */ /* 0x0c0fe2000000002e */
[----:B------:R-:W-:Y:S01]  /*25a0*/  FFMA R45, R32, R26, R45 ;  /* 0x0000001a202d7223 */ /* 0x000fe2000000002d */
[C---:B-1----:R-:W-:Y:S01]  /*25b0*/  FFMA R28, R33.reuse, R24, R113 ;  /* 0x00000018211c7223 */ /* 0x042fe20000000071 */
[CC--:B------:R-:W-:Y:S01]  /*25c0*/  FFMA R29, R33.reuse, R25.reuse, R29 ;  /* 0x00000019211d7223 */ /* 0x0c0fe2000000001d */
[----:B------:R-:W-:Y:S01]  /*25d0*/  FFMA R30, R33, R26, R30 ;  /* 0x0000001a211e7223 */ /* 0x000fe2000000001e */
[-C--:B------:R-:W-:Y:S01]  /*25e0*/  FFMA R36, R34, R24.reuse, R112 ;  /* 0x0000001822247223 */ /* 0x080fe20000000070 */
[C---:B------:R-:W-:Y:S01]  /*25f0*/  FFMA R68, R16.reuse, R24, R68 ;  /* 0x0000001810447223 */ /* 0x040fe20000000044 */
[CC--:B------:R-:W-:Y:S01]  /*2600*/  FFMA R69, R16.reuse, R25.reuse, R69 ;  /* 0x0000001910457223 */ /* 0x0c0fe20000000045 */
[----:B------:R-:W-:Y:S01]  /*2610*/  FFMA R70, R16, R26, R70 ;  /* 0x0000001a10467223 */ /* 0x000fe20000000046 */
[C---:B------:R-:W-:Y:S01]  /*2620*/  FFMA R76, R17.reuse, R24, R76 ;  /* 0x00000018114c7223 */ /* 0x040fe2000000004c */
[CC--:B------:R-:W-:Y:S01]  /*2630*/  FFMA R77, R17.reuse, R25.reuse, R77 ;  /* 0x00000019114d7223 */ /* 0x0c0fe2000000004d */
[----:B------:R-:W-:Y:S01]  /*2640*/  FFMA R78, R17, R26, R78 ;  /* 0x0000001a114e7223 */ /* 0x000fe2000000004e */
[C---:B------:R-:W-:Y:S01]  /*2650*/  FFMA R84, R18.reuse, R24, R84 ;  /* 0x0000001812547223 */ /* 0x040fe20000000054 */
[C---:B------:R-:W-:Y:S01]  /*2660*/  FFMA R85, R18.reuse, R25, R85 ;  /* 0x0000001912557223 */ /* 0x040fe20000000055 */
[----:B------:R-:W-:Y:S01]  /*2670*/  FFMA R86, R18, R26, R86 ;  /* 0x0000001a12567223 */ /* 0x000fe20000000056 */
[-C--:B0-----:R-:W-:Y:S01]  /*2680*/  FFMA R19, R60, R91.reuse, R51 ;  /* 0x0000005b3c137223 */ /* 0x081fe20000000033 */
[-C--:B------:R-:W-:Y:S01]  /*2690*/  FFMA R27, R61, R91.reuse, R50 ;  /* 0x0000005b3d1b7223 */ /* 0x080fe20000000032 */
[-C--:B------:R-:W-:Y:S01]  /*26a0*/  FFMA R35, R62, R91.reuse, R49 ;  /* 0x0000005b3e237223 */ /* 0x080fe20000000031 */
[-C--:B------:R-:W-:Y:S01]  /*26b0*/  FFMA R43, R63, R91.reuse, R43 ;  /* 0x0000005b3f2b7223 */ /* 0x080fe2000000002b */
[-C--:B--2---:R-:W-:Y:S01]  /*26c0*/  FFMA R67, R8, R91.reuse, R67 ;  /* 0x0000005b08437223 */ /* 0x084fe20000000043 */
        /* <DEDUP_REMOVED lines=23> */
[C---:B------:R-:W-:Y:S01]  /*2840*/  FFMA R91, R11.reuse, R91, R48 ;  /* 0x0000005b0b5b7223 */ /* 0x040fe20000000030 */
[C---:B------:R-:W-:Y:S01]  /*2850*/  FFMA R88, R11.reuse, R88, R108 ;  /* 0x000000580b587223 */ /* 0x040fe2000000006c */
[C---:B------:R-:W-:Y:S01]  /*2860*/  FFMA R89, R11.reuse, R89, R56 ;  /* 0x000000590b597223 */ /* 0x040fe20000000038 */
[----:B------:R-:W-:Y:S01]  /*2870*/  FFMA R90, R11, R90, R52 ;  /* 0x0000005a0b5a7223 */ /* 0x000fe20000000034 */
[----:B------:R-:W-:-:S02]  /*2880*/  LEA R51, R4, R21, 0xc ;  /* 0x0000001504337211 */ /* 0x000fc400078e60ff */
[----:B------:R-:W-:Y:S01]  /*2890*/  LEA R48, R4, R22, 0xc ;  /* 0x0000001604307211 */ /* 0x000fe200078e60ff */
[----:B---34-:R-:W-:Y:S06]  /*28a0*/  @P1 BRA `(.L_x_0) ;  /* 0x0000000000501947 */ /* 0x018fec0003800000 */
[----:B------:R-:W-:Y:S02]  /*28b0*/  LOP3.LUT R23, R20, 0xffff, RZ, 0xc0, !PT ;  /* 0x0000ffff14177812 */ /* 0x000fe400078ec0ff */
[----:B------:R-:W-:Y:S02]  /*28c0*/  SHF.L.U32 R0, R0, 0xb, RZ ;  /* 0x0000000b00007819 */ /* 0x000fe400000006ff */
[----:B------:R-:W-:Y:S02]  /*28d0*/  SHF.L.U32 R49, R20, 0x4, RZ ;  /* 0x0000000414317819 */ /* 0x000fe400000006ff */
[----:B------:R-:W-:Y:S02]  /*28e0*/  SHF.R.U32.HI R20, RZ, 0x1, R23 ;  /* 0x00000001ff147819 */ /* 0x000fe40000011617 */
[----:B------:R-:W-:Y:S02]  /*28f0*/  LEA R21, R4, R21, 0xc ;  /* 0x0000001504157211 */ /* 0x000fe400078e60ff */
[----:B------:R-:W-:-:S02]  /*2900*/  LOP3.LUT R0, R0, 0x800, RZ, 0xc0, !PT ;  /* 0x0000080000007812 */ /* 0x000fc400078ec0ff */
[C---:B------:R-:W-:Y:S02]  /*2910*/  LOP3.LUT R23, R49.reuse, 0x7fe00, RZ, 0xc0, !PT ;  /* 0x0007fe0031177812 */ /* 0x040fe400078ec0ff */
[----:B------:R-:W-:Y:S02]  /*2920*/  LOP3.LUT R49, R49, 0x1f0, RZ, 0xc0, !PT ;  /* 0x000001f031317812 */ /* 0x000fe400078ec0ff */
[----:B------:R-:W-:Y:S02]  /*2930*/  IADD3 R21, PT, PT, R0, R21, RZ ;  /* 0x0000001500157210 */ /* 0x000fe40007ffe0ff */
[----:B------:R-:W-:Y:S02]  /*2940*/  LOP3.LUT R20, R20, 0xffff, RZ, 0xc0, !PT ;  /* 0x0000ffff14147812 */ /* 0x000fe400078ec0ff */
[----:B------:R-:W-:Y:S02]  /*2950*/  IADD3 R23, PT, PT, R49, R22, R23 ;  /* 0x0000001631177210 */ /* 0x000fe40007ffe017 */
[----:B------:R-:W-:-:S02]  /*2960*/  LEA R21, R20, R21, 0x2 ;  /* 0x0000001514157211 */ /* 0x000fc400078e10ff */
[C---:B------:R-:W-:Y:S02]  /*2970*/  LEA R23, R4.reuse, R23, 0xc ;  /* 0x0000001704177211 */ /* 0x040fe400078e60ff */
[----:B------:R-:W-:Y:S01]  /*2980*/  LOP3.LUT R4, R4, 0x1, RZ, 0x3c, !PT ;  /* 0x0000000104047812 */ /* 0x000fe200078e3cff */
[----:B-----5:R0:W-:Y:S04]  /*2990*/  STS [R21], R92 ;  /* 0x0000005c15007388 */ /* 0x0201e80000000800 */
[----:B------:R0:W-:Y:S04]  /*29a0*/  STS [R21+0x200], R93 ;  /* 0x0002005d15007388 */ /* 0x0001e80000000800 */
[----:B------:R0:W-:Y:S04]  /*29b0*/  STS [R21+0x400], R94 ;  /* 0x0004005e15007388 */ /* 0x0001e80000000800 */
[----:B------:R0:W-:Y:S04]  /*29c0*/  STS [R21+0x600], R95 ;  /* 0x0006005f15007388 */ /* 0x0001e80000000800 */
[----:B------:R0:W-:Y:S01]  /*29d0*/  STS.128 [R23], R12 ;  /* 0x0000000c17007388 */ /* 0x0001e20000000c00 */
[----:B------:R-:W-:Y:S06]  /*29e0*/  BAR.SYNC.DEFER_BLOCKING 0x0 ;  /* 0x0000000000007b1d */ /* 0x000fec0000010000 */
.L_x_0:
[----:B------:R-:W-:Y:S01]  /*29f0*/  LEA R108, R6, R51, 0x2 ;  /* 0x00000033066c7211 */ /* 0x000fe200078e10ff */
[C---:B------:R-:W-:Y:S01]  /*2a00*/  FFMA R20, R60.reuse, R96, R47 ;  /* 0x000000603c147223 */ /* 0x040fe2000000002f */
[----:B------:R-:W-:Y:S01]  /*2a10*/  LEA R109, R5, R48, 0x2 ;  /* 0x00000030056d7211 */ /* 0x000fe200078e10ff */
[C---:B0-----:R-:W-:Y:S01]  /*2a20*/  FFMA R21, R60.reuse, R97, R46 ;  /* 0x000000613c157223 */ /* 0x041fe2000000002e */
[C---:B------:R-:W-:Y:S01]  /*2a30*/  FFMA R22, R60.reuse, R98, R45 ;  /* 0x000000623c167223 */ /* 0x040fe2000000002d */
[----:B------:R-:W-:Y:S01]  /*2a40*/  FFMA R23, R60, R99, R44 ;  /* 0x000000633c177223 */ /* 0x000fe2000000002c */
[----:B------:R3:W0:Y:S01]  /*2a50*/  LDS.128 R56, [R108] ;  /* 0x000000006c387984 */ /* 0x0006220000000c00 */
[----:B------:R-:W1:Y:S01]  /*2a60*/  LDC R0, c[0x0][0x39c] ;  /* 0x0000e700ff007b82 */ /* 0x000e620000000800 */
[----:B------:R-:W-:Y:S01]  /*2a70*/  IADD3 R3, P1, PT, R3, 0x20, RZ ;  /* 0x0000002003037810 */ /* 0x000fe20007f3e0ff */
[C---:B------:R-:W-:Y:S01]  /*2a80*/  FFMA R28, R61.reuse, R96, R28 ;  /* 0x000000603d1c7223 */ /* 0x040fe2000000001c */
[----:B------:R3:W2:Y:S01]  /*2a90*/  LDS.128 R52, [R108+0x100] ;  /* 0x000100006c347984 */ /* 0x0006a20000000c00 */
[C---:B------:R-:W-:Y:S01]  /*2aa0*/  FFMA R29, R61.reuse, R97, R29 ;  /* 0x000000613d1d7223 */ /* 0x040fe2000000001d */
[C---:B------:R-:W-:Y:S01]  /*2ab0*/  FFMA R30, R61.reuse, R98, R30 ;  /* 0x000000623d1e7223 */ /* 0x040fe2000000001e */
[----:B------:R-:W-:Y:S01]  /*2ac0*/  FFMA R31, R61, R99, R31 ;  /* 0x000000633d1f7223 */ /* 0x000fe2000000001f */
[----:B------:R3:W4:Y:S01]  /*2ad0*/  LDS.128 R48, [R109] ;  /* 0x000000006d307984 */ /* 0x0007220000000c00 */
[C---:B------:R-:W-:Y:S01]  /*2ae0*/  FFMA R36, R62.reuse, R96, R36 ;  /* 0x000000603e247223 */ /* 0x040fe20000000024 */
[C---:B------:R-:W-:Y:S01]  /*2af0*/  FFMA R37, R62.reuse, R97, R37 ;  /* 0x000000613e257223 */ /* 0x040fe20000000025 */
[C---:B------:R-:W-:Y:S01]  /*2b00*/  FFMA R38, R62.reuse, R98, R38 ;  /* 0x000000623e267223 */ /* 0x040fe20000000026 */
[----:B------:R3:W0:Y:S01]  /*2b10*/  LDS.128 R44, [R109+0x100] ;  /* 0x000100006d2c7984 */ /* 0x0006220000000c00 */
        /* <DEDUP_REMOVED lines=21> */
[----:B------:R-:W-:-:S02]  /*2c70*/  IADD3.X R2, PT, PT, RZ, R2, RZ, P1, !PT ;  /* 0x00000002ff027210 */ /* 0x000fc40000ffe4ff */
[----:B-1----:R-:W-:Y:S01]  /*2c80*/  LEA R7, R0, R7, 0x3 ;  /* 0x0000000700077211 */ /* 0x002fe200078e18ff */
[----:B--234-:R-:W-:Y:S06]  /*2c90*/  @!P0 BRA `(.L_x_1) ;  /* 0xffffffd800808947 */ /* 0x01cfec000383ffff */
[----:B------:R-:W1:Y:S01]  /*2ca0*/  S2R R7, SR_CTAID.X ;  /* 0x0000000000077919 */ /* 0x000e620000002500 */
[----:B------:R-:W1:Y:S01]  /*2cb0*/  S2UR UR4, SR_CTAID.Y ;  /* 0x00000000000479c3 */ /* 0x000e620000002600 */
[----:B------:R-:W-:-:S05]  /*2cc0*/  IMAD R6, R6, R0, RZ ;  /* 0x0000000006067224 */ /* 0x000fca00078e02ff */
[----:B------:R-:W-:Y:S02]  /*2cd0*/  LEA R9, R0, R6, 0x1 ;  /* 0x0000000600097211 */ /* 0x000fe400078e08ff */
[----:B------:R-:W2:Y:S02]  /*2ce0*/  LDC.64 R2, c[0x0][0x390] ;  /* 0x0000e400ff027b82 */ /* 0x000ea40000000a00 */
[----:B------:R-:W-:-:S05]  /*2cf0*/  IADD3 R9, PT, PT, R9, R0, RZ ;  /* 0x0000000009097210 */ /* 0x000fca0007ffe0ff */
[----:B------:R-:W-:-:S05]  /*2d00*/  IMAD R4, R0, 0x3d, R9 ;  /* 0x0000003d00047824 */ /* 0x000fca00078e0209 */
[----:B------:R-:W-:Y:S01]  /*2d10*/  IADD3 R11, PT, PT, R5, R4, RZ ;  /* 0x00000004050b7210 */ /* 0x000fe20007ffe0ff */
[----:B-1----:R-:W-:-:S05]  /*2d20*/  IMAD R7, R0, UR4, R7 ;  /* 0x0000000400077c24 */ /* 0x002fca000f8e0207 */
[----:B------:R-:W-:-:S05]  /*2d30*/  SHF.L.U32 R7, R7, 0x7, RZ ;  /* 0x0000000707077819 */ /* 0x000fca00000006ff */
[----:B--2---:R-:W-:Y:S01]  /*2d40*/  IMAD.WIDE.U32 R2, R7, 0x4, R2 ;  /* 0x0000000407027825 */ /* 0x004fe200078e0002 */
[----:B------:R-:W-:-:S05]  /*2d50*/  IADD3 R7, PT, PT, R5, R6, RZ ;  /* 0x0000000605077210 */ /* 0x000fca0007ffe0ff */
[----:B------:R-:W-:-:S04]  /*2d60*/  IMAD.WIDE R6, R7, 0x4, R2 ;  /* 0x0000000407067825 */ /* 0x000fc800078e0202 */
[----:B------:R-:W-:Y:S01]  /*2d70*/  IMAD.WIDE R10, R11, 0x4, R2 ;  /* 0x000000040b0a7825 */ /* 0x000fe200078e0202 */
[----:B------:R-:W-:Y:S03]  /*2d80*/  STG.E.128 desc[UR8][R6.64], R16 ;  /* 0x0000001006007986 */ /* 0x000fe6000c101d08 */
[----:B------:R-:W-:-:S04]  /*2d90*/  IMAD.WIDE R4, R0, 0x4, R6 ;  /* 0x0000000400047825 */ /* 0x000fc800078e0206 */
[C---:B-----5:R-:W-:Y:S01]  /*2da0*/  IMAD.WIDE R12, R0.reuse, 0x4, R10 ;  /* 0x00000004000c7825 */ /* 0x060fe200078e020a */
[----:B------:R-:W-:Y:S03]  /*2db0*/  STG.E.128 desc[UR8][R4.64], R24 ;  /* 0x0000001804007986 */ /* 0x000fe6000c101d08 */
[----:B------:R-:W-:-:S04]  /*2dc0*/  IMAD.WIDE R2, R0, 0x4, R4 ;  /* 0x0000000400027825 */ /* 0x000fc800078e0204 */
[C---:B------:R-:W-:Y:S01]  /*2dd0*/  IMAD.WIDE R14, R0.reuse, 0x4, R12 ;  /* 0x00000004000e7825 */ /* 0x040fe200078e020c */
[----:B------:R-:W-:Y:S03]  /*2de0*/  STG.E.128 desc[UR8][R2.64], R32 ;  /* 0x0000002002007986 */ /* 0x000fe6000c101d08 */
[----:B------:R-:W-:-:S04]  /*2df0*/  IMAD.WIDE R8, R0, 0x4, R2 ;  /* 0x0000000400087825 */ /* 0x000fc800078e0202 */
[----:B0-----:R-:W-:Y:S01]  /*2e00*/  IMAD.WIDE R44, R0, 0x4, R14 ;  /* 0x00000004002c7825 */ /* 0x001fe200078e020e */
[----:B------:R-:W-:Y:S04]  /*2e10*/  STG.E.128 desc[UR8][R8.64], R40 ;  /* 0x0000002808007986 */ /* 0x000fe8000c101d08 */
        /* <DEDUP_REMOVED lines=11> */
[----:B------:R-:W-:Y:S01]  /*2ed0*/  STG.E.128 desc[UR8][R44.64+0x100], R96 ;  /* 0x000100602c007986 */ /* 0x000fe2000c101d08 */
[----:B------:R-:W-:Y:S05]  /*2ee0*/  EXIT ;  /* 0x000000000000794d */ /* 0x000fea0003800000 */
.L_x_2:
[----:B------:R-:W-:-:S00]  /*2ef0*/  BRA `(.L_x_2) ;  /* 0xfffffffc00fc7947 */ /* 0x000fc0000383ffff */
[----:B------:R-:W-:-:S00]  /*2f00*/  NOP ;  /* 0x0000000000007918 */ /* 0x000fc00000000000 */
[----:B------:R-:W-:-:S00]  /*2f10*/  NOP ;  /* 0x0000000000007918 */ /* 0x000fc00000000000 */
[----:B------:R-:W-:-:S00]  /*2f20*/  NOP ;  /* 0x0000000000007918 */ /* 0x000fc00000000000 */
[----:B------:R-:W-:-:S00]  /*2f30*/  NOP ;  /* 0x0000000000007918 */ /* 0x000fc00000000000 */
[----:B------:R-:W-:-:S00]  /*2f40*/  NOP ;  /* 0x0000000000007918 */ /* 0x000fc00000000000 */
[----:B------:R-:W-:-:S00]  /*2f50*/  NOP ;  /* 0x0000000000007918 */ /* 0x000fc00000000000 */
[----:B------:R-:W-:-:S00]  /*2f60*/  NOP ;  /* 0x0000000000007918 */ /* 0x000fc00000000000 */
[----:B------:R-:W-:-:S00]  /*2f70*/  NOP ;  /* 0x0000000000007918 */ /* 0x000fc00000000000 */
.L_x_3:


//--------------------- .nv.shared._Z7sgemmV2ILj128ELj128ELj8ELj8ELj8EEvPfS0_S0_iii --------------------------
	.section	.nv.shared._Z7sgemmV2ILj128ELj128ELj8ELj8ELj8EEvPfS0_S0_iii,"aw",@nobits
	.sectionflags	@""
	.align	4
.nv.shared._Z7sgemmV2ILj128ELj128ELj8ELj8ELj8EEvPfS0_S0_iii:
	.zero		17408


//--------------------- .nv.shared.reserved.0     --------------------------
	.section	.nv.shared.reserved.0,"aw",@nobits
	.weak		__nv_reservedSMEM_offset_0_alias
	.size		__nv_reservedSMEM_offset_0_alias, 0, 64
	.other		__nv_reservedSMEM_offset_0_alias,@"STO_CUDA_RESERVED_SHARED STV_DEFAULT"
__nv_reservedSMEM_offset_0_alias:
	.zero		0
	.zero		64


//--------------------- .nv.constant0._Z7sgemmV2ILj128ELj128ELj8ELj8ELj8EEvPfS0_S0_iii --------------------------
	.section	.nv.constant0._Z7sgemmV2ILj128ELj128ELj8ELj8ELj8EEvPfS0_S0_iii,"a",@progbits
	.sectionflags	@""
	.align	4
.nv.constant0._Z7sgemmV2ILj128ELj128ELj8ELj8ELj8EEvPfS0_S0_iii:
	.zero		932


//--------------------- SYMBOLS --------------------------

	.type		.nv.reservedSmem.offset0,@object
	.size		.nv.reservedSmem.offset0,0x4
	.type		.nv.reservedSmem.cap,@object
	.size		.nv.reservedSmem.cap,0x4
